//
// Generated by NVIDIA NVVM Compiler
//
// Compiler Build ID: CL-36424714
// Cuda compilation tools, release 13.0, V13.0.88
// Based on NVVM 20.0.0
//

.version 9.0
.target sm_100
.address_size 64

	// .globl	_Z9gpuJacobiPfS_cccci

.visible .entry _Z9gpuJacobiPfS_cccci(
	.param .u64 .ptr .align 1 _Z9gpuJacobiPfS_cccci_param_0,
	.param .u64 .ptr .align 1 _Z9gpuJacobiPfS_cccci_param_1,
	.param .u8 _Z9gpuJacobiPfS_cccci_param_2,
	.param .u8 _Z9gpuJacobiPfS_cccci_param_3,
	.param .u8 _Z9gpuJacobiPfS_cccci_param_4,
	.param .u8 _Z9gpuJacobiPfS_cccci_param_5,
	.param .u32 _Z9gpuJacobiPfS_cccci_param_6
)
{
	.reg .pred 	%p<26>;
	.reg .b16 	%rs<5>;
	.reg .b32 	%r<20>;
	.reg .b32 	%f<39>;
	.reg .b64 	%rd<25>;

	ld.param.u64 	%rd4, [_Z9gpuJacobiPfS_cccci_param_0];
	ld.param.u64 	%rd3, [_Z9gpuJacobiPfS_cccci_param_1];
	ld.param.s8 	%rs1, [_Z9gpuJacobiPfS_cccci_param_2];
	ld.param.s8 	%rs2, [_Z9gpuJacobiPfS_cccci_param_3];
	ld.param.s8 	%rs3, [_Z9gpuJacobiPfS_cccci_param_4];
	ld.param.s8 	%rs4, [_Z9gpuJacobiPfS_cccci_param_5];
	ld.param.u32 	%r5, [_Z9gpuJacobiPfS_cccci_param_6];
	cvta.to.global.u64 	%rd1, %rd4;
	mov.u32 	%r6, %ctaid.x;
	mov.u32 	%r7, %ntid.x;
	mov.u32 	%r8, %tid.x;
	mad.lo.s32 	%r9, %r6, %r7, %r8;
	mov.u32 	%r10, %ctaid.y;
	mov.u32 	%r11, %ntid.y;
	mov.u32 	%r12, %tid.y;
	mad.lo.s32 	%r13, %r10, %r11, %r12;
	mad.lo.s32 	%r1, %r5, %r13, %r9;
	mul.lo.s32 	%r14, %r5, %r5;
	setp.ge.s32 	%p1, %r1, %r14;
	@%p1 bra 	$L__BB0_19;
	setp.eq.s32 	%p2, %r1, 0;
	add.s32 	%r2, %r5, -1;
	setp.eq.s32 	%p3, %r1, %r2;
	or.pred  	%p4, %p2, %p3;
	mul.wide.s32 	%rd5, %r1, 4;
	add.s64 	%rd2, %rd1, %rd5;
	@%p4 bra 	$L__BB0_6;
	div.s32 	%r3, %r1, %r5;
	setp.ne.s32 	%p5, %r3, 0;
	@%p5 bra 	$L__BB0_4;
	rem.s32 	%r15, %r1, %r5;
	setp.eq.s32 	%p6, %r15, %r2;
	@%p6 bra 	$L__BB0_6;
$L__BB0_4:
	rem.s32 	%r4, %r1, %r5;
	setp.ne.s32 	%p7, %r4, 0;
	@%p7 bra 	$L__BB0_7;
	setp.ne.s32 	%p13, %r3, %r2;
	@%p13 bra 	$L__BB0_8;
$L__BB0_6:
	ld.global.f32 	%f38, [%rd2];
	bra.uni 	$L__BB0_18;
$L__BB0_7:
	setp.ne.s32 	%p8, %r3, 0;
	setp.ne.s32 	%p9, %r4, %r2;
	setp.ne.s32 	%p10, %r3, %r2;
	and.pred  	%p11, %p10, %p9;
	and.pred  	%p12, %p8, %p11;
	@%p12 bra 	$L__BB0_17;
$L__BB0_8:
	setp.ne.s32 	%p14, %r3, 0;
	setp.eq.s16 	%p15, %rs1, 0;
	or.pred  	%p16, %p15, %p14;
	@%p16 bra 	$L__BB0_10;
	ld.global.f32 	%f33, [%rd2+4];
	mul.wide.s32 	%rd23, %r5, 4;
	add.s64 	%rd24, %rd2, %rd23;
	ld.global.f32 	%f34, [%rd24];
	add.f32 	%f35, %f33, %f34;
	ld.global.f32 	%f36, [%rd2+-4];
	add.f32 	%f37, %f35, %f36;
	div.rn.f32 	%f38, %f37, 0f40400000;
	bra.uni 	$L__BB0_18;
$L__BB0_10:
	setp.ne.s32 	%p17, %r4, %r2;
	setp.eq.s16 	%p18, %rs2, 0;
	or.pred  	%p19, %p18, %p17;
	@%p19 bra 	$L__BB0_12;
	ld.global.f32 	%f28, [%rd2+-4];
	mul.wide.s32 	%rd19, %r5, 4;
	add.s64 	%rd20, %rd2, %rd19;
	ld.global.f32 	%f29, [%rd20];
	add.f32 	%f30, %f28, %f29;
	sub.s32 	%r19, %r1, %r5;
	mul.wide.s32 	%rd21, %r19, 4;
	add.s64 	%rd22, %rd1, %rd21;
	ld.global.f32 	%f31, [%rd22];
	add.f32 	%f32, %f30, %f31;
	div.rn.f32 	%f38, %f32, 0f40400000;
	bra.uni 	$L__BB0_18;
$L__BB0_12:
	setp.ne.s32 	%p20, %r3, %r2;
	setp.eq.s16 	%p21, %rs3, 0;
	or.pred  	%p22, %p21, %p20;
	@%p22 bra 	$L__BB0_14;
	ld.global.f32 	%f23, [%rd2+4];
	ld.global.f32 	%f24, [%rd2+-4];
	add.f32 	%f25, %f23, %f24;
	sub.s32 	%r18, %r1, %r5;
	mul.wide.s32 	%rd17, %r18, 4;
	add.s64 	%rd18, %rd1, %rd17;
	ld.global.f32 	%f26, [%rd18];
	add.f32 	%f27, %f25, %f26;
	div.rn.f32 	%f38, %f27, 0f40400000;
	bra.uni 	$L__BB0_18;
$L__BB0_14:
	setp.ne.s32 	%p23, %r4, 0;
	setp.eq.s16 	%p24, %rs4, 0;
	or.pred  	%p25, %p24, %p23;
	@%p25 bra 	$L__BB0_16;
	ld.global.f32 	%f18, [%rd2+4];
	mul.wide.s32 	%rd13, %r5, 4;
	add.s64 	%rd14, %rd2, %rd13;
	ld.global.f32 	%f19, [%rd14];
	add.f32 	%f20, %f18, %f19;
	sub.s32 	%r17, %r1, %r5;
	mul.wide.s32 	%rd15, %r17, 4;
	add.s64 	%rd16, %rd1, %rd15;
	ld.global.f32 	%f21, [%rd16];
	add.f32 	%f22, %f20, %f21;
	div.rn.f32 	%f38, %f22, 0f40400000;
	bra.uni 	$L__BB0_18;
$L__BB0_16:
	ld.global.f32 	%f38, [%rd2];
	bra.uni 	$L__BB0_18;
$L__BB0_17:
	ld.global.f32 	%f9, [%rd2+-4];
	ld.global.f32 	%f10, [%rd2+4];
	add.f32 	%f11, %f9, %f10;
	sub.s32 	%r16, %r1, %r5;
	mul.wide.s32 	%rd6, %r16, 4;
	add.s64 	%rd7, %rd1, %rd6;
	ld.global.f32 	%f12, [%rd7];
	add.f32 	%f13, %f11, %f12;
	mul.wide.s32 	%rd8, %r5, 4;
	add.s64 	%rd9, %rd2, %rd8;
	ld.global.f32 	%f14, [%rd9];
	add.f32 	%f15, %f13, %f14;
	mul.f32 	%f38, %f15, 0f3E800000;
	ld.global.f32 	%f16, [%rd2];
	sub.f32 	%f17, %f38, %f16;
	cvta.to.global.u64 	%rd10, %rd3;
	add.s64 	%rd12, %rd10, %rd5;
	st.global.f32 	[%rd12], %f17;
$L__BB0_18:
	st.global.f32 	[%rd2], %f38;
$L__BB0_19:
	ret;

}
	// .globl	_Z9gpuPGSRedPfS_cccci
.visible .entry _Z9gpuPGSRedPfS_cccci(
	.param .u64 .ptr .align 1 _Z9gpuPGSRedPfS_cccci_param_0,
	.param .u64 .ptr .align 1 _Z9gpuPGSRedPfS_cccci_param_1,
	.param .u8 _Z9gpuPGSRedPfS_cccci_param_2,
	.param .u8 _Z9gpuPGSRedPfS_cccci_param_3,
	.param .u8 _Z9gpuPGSRedPfS_cccci_param_4,
	.param .u8 _Z9gpuPGSRedPfS_cccci_param_5,
	.param .u32 _Z9gpuPGSRedPfS_cccci_param_6
)
{
	.reg .pred 	%p<27>;
	.reg .b16 	%rs<5>;
	.reg .b32 	%r<28>;
	.reg .b32 	%f<39>;
	.reg .b64 	%rd<25>;

	ld.param.u64 	%rd4, [_Z9gpuPGSRedPfS_cccci_param_0];
	ld.param.u64 	%rd3, [_Z9gpuPGSRedPfS_cccci_param_1];
	ld.param.s8 	%rs1, [_Z9gpuPGSRedPfS_cccci_param_2];
	ld.param.s8 	%rs2, [_Z9gpuPGSRedPfS_cccci_param_3];
	ld.param.s8 	%rs3, [_Z9gpuPGSRedPfS_cccci_param_4];
	ld.param.s8 	%rs4, [_Z9gpuPGSRedPfS_cccci_param_5];
	ld.param.u32 	%r5, [_Z9gpuPGSRedPfS_cccci_param_6];
	cvta.to.global.u64 	%rd1, %rd4;
	mov.u32 	%r6, %ctaid.x;
	mov.u32 	%r7, %ntid.x;
	mov.u32 	%r8, %tid.x;
	mad.lo.s32 	%r9, %r6, %r7, %r8;
	mov.u32 	%r10, %ctaid.y;
	mov.u32 	%r11, %ntid.y;
	mov.u32 	%r12, %tid.y;
	mad.lo.s32 	%r13, %r10, %r11, %r12;
	mad.lo.s32 	%r1, %r5, %r13, %r9;
	mul.lo.s32 	%r14, %r5, %r5;
	setp.ge.s32 	%p1, %r1, %r14;
	@%p1 bra 	$L__BB1_20;
	shr.u32 	%r15, %r1, 31;
	add.s32 	%r16, %r1, %r15;
	and.b32  	%r17, %r16, -2;
	sub.s32 	%r18, %r1, %r17;
	div.s32 	%r2, %r1, %r5;
	shr.u32 	%r19, %r2, 31;
	add.s32 	%r20, %r2, %r19;
	and.b32  	%r21, %r20, -2;
	sub.s32 	%r22, %r2, %r21;
	setp.eq.s32 	%p2, %r18, %r22;
	@%p2 bra 	$L__BB1_20;
	setp.eq.s32 	%p3, %r1, 0;
	add.s32 	%r3, %r5, -1;
	setp.eq.s32 	%p4, %r1, %r3;
	or.pred  	%p5, %p3, %p4;
	mul.wide.s32 	%rd5, %r1, 4;
	add.s64 	%rd2, %rd1, %rd5;
	@%p5 bra 	$L__BB1_7;
	setp.ne.s32 	%p6, %r2, 0;
	@%p6 bra 	$L__BB1_5;
	rem.s32 	%r23, %r1, %r5;
	setp.eq.s32 	%p7, %r23, %r3;
	@%p7 bra 	$L__BB1_7;
$L__BB1_5:
	rem.s32 	%r4, %r1, %r5;
	setp.ne.s32 	%p8, %r4, 0;
	@%p8 bra 	$L__BB1_8;
	setp.ne.s32 	%p14, %r2, %r3;
	@%p14 bra 	$L__BB1_9;
$L__BB1_7:
	ld.global.f32 	%f38, [%rd2];
	bra.uni 	$L__BB1_19;
$L__BB1_8:
	setp.ne.s32 	%p9, %r2, 0;
	setp.ne.s32 	%p10, %r4, %r3;
	setp.ne.s32 	%p11, %r2, %r3;
	and.pred  	%p12, %p11, %p10;
	and.pred  	%p13, %p9, %p12;
	@%p13 bra 	$L__BB1_18;
$L__BB1_9:
	setp.ne.s32 	%p15, %r2, 0;
	setp.eq.s16 	%p16, %rs1, 0;
	or.pred  	%p17, %p16, %p15;
	@%p17 bra 	$L__BB1_11;
	ld.global.f32 	%f33, [%rd2+4];
	mul.wide.s32 	%rd23, %r5, 4;
	add.s64 	%rd24, %rd2, %rd23;
	ld.global.f32 	%f34, [%rd24];
	add.f32 	%f35, %f33, %f34;
	ld.global.f32 	%f36, [%rd2+-4];
	add.f32 	%f37, %f35, %f36;
	div.rn.f32 	%f38, %f37, 0f40400000;
	bra.uni 	$L__BB1_19;
$L__BB1_11:
	setp.ne.s32 	%p18, %r4, %r3;
	setp.eq.s16 	%p19, %rs2, 0;
	or.pred  	%p20, %p19, %p18;
	@%p20 bra 	$L__BB1_13;
	ld.global.f32 	%f28, [%rd2+-4];
	mul.wide.s32 	%rd19, %r5, 4;
	add.s64 	%rd20, %rd2, %rd19;
	ld.global.f32 	%f29, [%rd20];
	add.f32 	%f30, %f28, %f29;
	sub.s32 	%r27, %r1, %r5;
	mul.wide.s32 	%rd21, %r27, 4;
	add.s64 	%rd22, %rd1, %rd21;
	ld.global.f32 	%f31, [%rd22];
	add.f32 	%f32, %f30, %f31;
	div.rn.f32 	%f38, %f32, 0f40400000;
	bra.uni 	$L__BB1_19;
$L__BB1_13:
	setp.ne.s32 	%p21, %r2, %r3;
	setp.eq.s16 	%p22, %rs3, 0;
	or.pred  	%p23, %p22, %p21;
	@%p23 bra 	$L__BB1_15;
	ld.global.f32 	%f23, [%rd2+4];
	ld.global.f32 	%f24, [%rd2+-4];
	add.f32 	%f25, %f23, %f24;
	sub.s32 	%r26, %r1, %r5;
	mul.wide.s32 	%rd17, %r26, 4;
	add.s64 	%rd18, %rd1, %rd17;
	ld.global.f32 	%f26, [%rd18];
	add.f32 	%f27, %f25, %f26;
	div.rn.f32 	%f38, %f27, 0f40400000;
	bra.uni 	$L__BB1_19;
$L__BB1_15:
	setp.ne.s32 	%p24, %r4, 0;
	setp.eq.s16 	%p25, %rs4, 0;
	or.pred  	%p26, %p25, %p24;
	@%p26 bra 	$L__BB1_17;
	ld.global.f32 	%f18, [%rd2+4];
	mul.wide.s32 	%rd13, %r5, 4;
	add.s64 	%rd14, %rd2, %rd13;
	ld.global.f32 	%f19, [%rd14];
	add.f32 	%f20, %f18, %f19;
	sub.s32 	%r25, %r1, %r5;
	mul.wide.s32 	%rd15, %r25, 4;
	add.s64 	%rd16, %rd1, %rd15;
	ld.global.f32 	%f21, [%rd16];
	add.f32 	%f22, %f20, %f21;
	div.rn.f32 	%f38, %f22, 0f40400000;
	bra.uni 	$L__BB1_19;
$L__BB1_17:
	ld.global.f32 	%f38, [%rd2];
	bra.uni 	$L__BB1_19;
$L__BB1_18:
	ld.global.f32 	%f9, [%rd2+-4];
	ld.global.f32 	%f10, [%rd2+4];
	add.f32 	%f11, %f9, %f10;
	sub.s32 	%r24, %r1, %r5;
	mul.wide.s32 	%rd6, %r24, 4;
	add.s64 	%rd7, %rd1, %rd6;
	ld.global.f32 	%f12, [%rd7];
	add.f32 	%f13, %f11, %f12;
	mul.wide.s32 	%rd8, %r5, 4;
	add.s64 	%rd9, %rd2, %rd8;
	ld.global.f32 	%f14, [%rd9];
	add.f32 	%f15, %f13, %f14;
	mul.f32 	%f38, %f15, 0f3E800000;
	ld.global.f32 	%f16, [%rd2];
	sub.f32 	%f17, %f38, %f16;
	cvta.to.global.u64 	%rd10, %rd3;
	add.s64 	%rd12, %rd10, %rd5;
	st.global.f32 	[%rd12], %f17;
$L__BB1_19:
	st.global.f32 	[%rd2], %f38;
$L__BB1_20:
	ret;

}
	// .globl	_Z11gpuPGSBlackPfS_cccci
.visible .entry _Z11gpuPGSBlackPfS_cccci(
	.param .u64 .ptr .align 1 _Z11gpuPGSBlackPfS_cccci_param_0,
	.param .u64 .ptr .align 1 _Z11gpuPGSBlackPfS_cccci_param_1,
	.param .u8 _Z11gpuPGSBlackPfS_cccci_param_2,
	.param .u8 _Z11gpuPGSBlackPfS_cccci_param_3,
	.param .u8 _Z11gpuPGSBlackPfS_cccci_param_4,
	.param .u8 _Z11gpuPGSBlackPfS_cccci_param_5,
	.param .u32 _Z11gpuPGSBlackPfS_cccci_param_6
)
{
	.reg .pred 	%p<27>;
	.reg .b16 	%rs<5>;
	.reg .b32 	%r<28>;
	.reg .b32 	%f<39>;
	.reg .b64 	%rd<25>;

	ld.param.u64 	%rd4, [_Z11gpuPGSBlackPfS_cccci_param_0];
	ld.param.u64 	%rd3, [_Z11gpuPGSBlackPfS_cccci_param_1];
	ld.param.s8 	%rs1, [_Z11gpuPGSBlackPfS_cccci_param_2];
	ld.param.s8 	%rs2, [_Z11gpuPGSBlackPfS_cccci_param_3];
	ld.param.s8 	%rs3, [_Z11gpuPGSBlackPfS_cccci_param_4];
	ld.param.s8 	%rs4, [_Z11gpuPGSBlackPfS_cccci_param_5];
	ld.param.u32 	%r5, [_Z11gpuPGSBlackPfS_cccci_param_6];
	cvta.to.global.u64 	%rd1, %rd4;
	mov.u32 	%r6, %ctaid.x;
	mov.u32 	%r7, %ntid.x;
	mov.u32 	%r8, %tid.x;
	mad.lo.s32 	%r9, %r6, %r7, %r8;
	mov.u32 	%r10, %ctaid.y;
	mov.u32 	%r11, %ntid.y;
	mov.u32 	%r12, %tid.y;
	mad.lo.s32 	%r13, %r10, %r11, %r12;
	mad.lo.s32 	%r1, %r5, %r13, %r9;
	mul.lo.s32 	%r14, %r5, %r5;
	setp.ge.s32 	%p1, %r1, %r14;
	@%p1 bra 	$L__BB2_20;
	shr.u32 	%r15, %r1, 31;
	add.s32 	%r16, %r1, %r15;
	and.b32  	%r17, %r16, -2;
	sub.s32 	%r18, %r1, %r17;
	div.s32 	%r2, %r1, %r5;
	shr.u32 	%r19, %r2, 31;
	add.s32 	%r20, %r2, %r19;
	and.b32  	%r21, %r20, -2;
	sub.s32 	%r22, %r2, %r21;
	setp.ne.s32 	%p2, %r18, %r22;
	@%p2 bra 	$L__BB2_20;
	setp.eq.s32 	%p3, %r1, 0;
	add.s32 	%r3, %r5, -1;
	setp.eq.s32 	%p4, %r1, %r3;
	or.pred  	%p5, %p3, %p4;
	mul.wide.s32 	%rd5, %r1, 4;
	add.s64 	%rd2, %rd1, %rd5;
	@%p5 bra 	$L__BB2_7;
	setp.ne.s32 	%p6, %r2, 0;
	@%p6 bra 	$L__BB2_5;
	rem.s32 	%r23, %r1, %r5;
	setp.eq.s32 	%p7, %r23, %r3;
	@%p7 bra 	$L__BB2_7;
$L__BB2_5:
	rem.s32 	%r4, %r1, %r5;
	setp.ne.s32 	%p8, %r4, 0;
	@%p8 bra 	$L__BB2_8;
	setp.ne.s32 	%p14, %r2, %r3;
	@%p14 bra 	$L__BB2_9;
$L__BB2_7:
	ld.global.f32 	%f38, [%rd2];
	bra.uni 	$L__BB2_19;
$L__BB2_8:
	setp.ne.s32 	%p9, %r2, 0;
	setp.ne.s32 	%p10, %r4, %r3;
	setp.ne.s32 	%p11, %r2, %r3;
	and.pred  	%p12, %p11, %p10;
	and.pred  	%p13, %p9, %p12;
	@%p13 bra 	$L__BB2_18;
$L__BB2_9:
	setp.ne.s32 	%p15, %r2, 0;
	setp.eq.s16 	%p16, %rs1, 0;
	or.pred  	%p17, %p16, %p15;
	@%p17 bra 	$L__BB2_11;
	ld.global.f32 	%f33, [%rd2+4];
	mul.wide.s32 	%rd23, %r5, 4;
	add.s64 	%rd24, %rd2, %rd23;
	ld.global.f32 	%f34, [%rd24];
	add.f32 	%f35, %f33, %f34;
	ld.global.f32 	%f36, [%rd2+-4];
	add.f32 	%f37, %f35, %f36;
	div.rn.f32 	%f38, %f37, 0f40400000;
	bra.uni 	$L__BB2_19;
$L__BB2_11:
	setp.ne.s32 	%p18, %r4, %r3;
	setp.eq.s16 	%p19, %rs2, 0;
	or.pred  	%p20, %p19, %p18;
	@%p20 bra 	$L__BB2_13;
	ld.global.f32 	%f28, [%rd2+-4];
	mul.wide.s32 	%rd19, %r5, 4;
	add.s64 	%rd20, %rd2, %rd19;
	ld.global.f32 	%f29, [%rd20];
	add.f32 	%f30, %f28, %f29;
	sub.s32 	%r27, %r1, %r5;
	mul.wide.s32 	%rd21, %r27, 4;
	add.s64 	%rd22, %rd1, %rd21;
	ld.global.f32 	%f31, [%rd22];
	add.f32 	%f32, %f30, %f31;
	div.rn.f32 	%f38, %f32, 0f40400000;
	bra.uni 	$L__BB2_19;
$L__BB2_13:
	setp.ne.s32 	%p21, %r2, %r3;
	setp.eq.s16 	%p22, %rs3, 0;
	or.pred  	%p23, %p22, %p21;
	@%p23 bra 	$L__BB2_15;
	ld.global.f32 	%f23, [%rd2+4];
	ld.global.f32 	%f24, [%rd2+-4];
	add.f32 	%f25, %f23, %f24;
	sub.s32 	%r26, %r1, %r5;
	mul.wide.s32 	%rd17, %r26, 4;
	add.s64 	%rd18, %rd1, %rd17;
	ld.global.f32 	%f26, [%rd18];
	add.f32 	%f27, %f25, %f26;
	div.rn.f32 	%f38, %f27, 0f40400000;
	bra.uni 	$L__BB2_19;
$L__BB2_15:
	setp.ne.s32 	%p24, %r4, 0;
	setp.eq.s16 	%p25, %rs4, 0;
	or.pred  	%p26, %p25, %p24;
	@%p26 bra 	$L__BB2_17;
	ld.global.f32 	%f18, [%rd2+4];
	mul.wide.s32 	%rd13, %r5, 4;
	add.s64 	%rd14, %rd2, %rd13;
	ld.global.f32 	%f19, [%rd14];
	add.f32 	%f20, %f18, %f19;
	sub.s32 	%r25, %r1, %r5;
	mul.wide.s32 	%rd15, %r25, 4;
	add.s64 	%rd16, %rd1, %rd15;
	ld.global.f32 	%f21, [%rd16];
	add.f32 	%f22, %f20, %f21;
	div.rn.f32 	%f38, %f22, 0f40400000;
	bra.uni 	$L__BB2_19;
$L__BB2_17:
	ld.global.f32 	%f38, [%rd2];
	bra.uni 	$L__BB2_19;
$L__BB2_18:
	ld.global.f32 	%f9, [%rd2+-4];
	ld.global.f32 	%f10, [%rd2+4];
	add.f32 	%f11, %f9, %f10;
	sub.s32 	%r24, %r1, %r5;
	mul.wide.s32 	%rd6, %r24, 4;
	add.s64 	%rd7, %rd1, %rd6;
	ld.global.f32 	%f12, [%rd7];
	add.f32 	%f13, %f11, %f12;
	mul.wide.s32 	%rd8, %r5, 4;
	add.s64 	%rd9, %rd2, %rd8;
	ld.global.f32 	%f14, [%rd9];
	add.f32 	%f15, %f13, %f14;
	mul.f32 	%f38, %f15, 0f3E800000;
	ld.global.f32 	%f16, [%rd2];
	sub.f32 	%f17, %f38, %f16;
	cvta.to.global.u64 	%rd10, %rd3;
	add.s64 	%rd12, %rd10, %rd5;
	st.global.f32 	[%rd12], %f17;
$L__BB2_19:
	st.global.f32 	[%rd2], %f38;
$L__BB2_20:
	ret;

}
	// .globl	_Z10gpuPSORRedPfS_ccccif
.visible .entry _Z10gpuPSORRedPfS_ccccif(
	.param .u64 .ptr .align 1 _Z10gpuPSORRedPfS_ccccif_param_0,
	.param .u64 .ptr .align 1 _Z10gpuPSORRedPfS_ccccif_param_1,
	.param .u8 _Z10gpuPSORRedPfS_ccccif_param_2,
	.param .u8 _Z10gpuPSORRedPfS_ccccif_param_3,
	.param .u8 _Z10gpuPSORRedPfS_ccccif_param_4,
	.param .u8 _Z10gpuPSORRedPfS_ccccif_param_5,
	.param .u32 _Z10gpuPSORRedPfS_ccccif_param_6,
	.param .f32 _Z10gpuPSORRedPfS_ccccif_param_7
)
{
	.reg .pred 	%p<27>;
	.reg .b16 	%rs<5>;
	.reg .b32 	%r<28>;
	.reg .b32 	%f<42>;
	.reg .b64 	%rd<25>;

	ld.param.u64 	%rd4, [_Z10gpuPSORRedPfS_ccccif_param_0];
	ld.param.u64 	%rd3, [_Z10gpuPSORRedPfS_ccccif_param_1];
	ld.param.s8 	%rs1, [_Z10gpuPSORRedPfS_ccccif_param_2];
	ld.param.s8 	%rs2, [_Z10gpuPSORRedPfS_ccccif_param_3];
	ld.param.s8 	%rs3, [_Z10gpuPSORRedPfS_ccccif_param_4];
	ld.param.s8 	%rs4, [_Z10gpuPSORRedPfS_ccccif_param_5];
	ld.param.u32 	%r5, [_Z10gpuPSORRedPfS_ccccif_param_6];
	ld.param.f32 	%f9, [_Z10gpuPSORRedPfS_ccccif_param_7];
	cvta.to.global.u64 	%rd1, %rd4;
	mov.u32 	%r6, %ctaid.x;
	mov.u32 	%r7, %ntid.x;
	mov.u32 	%r8, %tid.x;
	mad.lo.s32 	%r9, %r6, %r7, %r8;
	mov.u32 	%r10, %ctaid.y;
	mov.u32 	%r11, %ntid.y;
	mov.u32 	%r12, %tid.y;
	mad.lo.s32 	%r13, %r10, %r11, %r12;
	mad.lo.s32 	%r1, %r5, %r13, %r9;
	mul.lo.s32 	%r14, %r5, %r5;
	setp.ge.s32 	%p1, %r1, %r14;
	@%p1 bra 	$L__BB3_20;
	shr.u32 	%r15, %r1, 31;
	add.s32 	%r16, %r1, %r15;
	and.b32  	%r17, %r16, -2;
	sub.s32 	%r18, %r1, %r17;
	div.s32 	%r2, %r1, %r5;
	shr.u32 	%r19, %r2, 31;
	add.s32 	%r20, %r2, %r19;
	and.b32  	%r21, %r20, -2;
	sub.s32 	%r22, %r2, %r21;
	setp.eq.s32 	%p2, %r18, %r22;
	@%p2 bra 	$L__BB3_20;
	setp.eq.s32 	%p3, %r1, 0;
	add.s32 	%r3, %r5, -1;
	setp.eq.s32 	%p4, %r1, %r3;
	or.pred  	%p5, %p3, %p4;
	mul.wide.s32 	%rd5, %r1, 4;
	add.s64 	%rd2, %rd1, %rd5;
	@%p5 bra 	$L__BB3_7;
	setp.ne.s32 	%p6, %r2, 0;
	@%p6 bra 	$L__BB3_5;
	rem.s32 	%r23, %r1, %r5;
	setp.eq.s32 	%p7, %r23, %r3;
	@%p7 bra 	$L__BB3_7;
$L__BB3_5:
	rem.s32 	%r4, %r1, %r5;
	setp.ne.s32 	%p8, %r4, 0;
	@%p8 bra 	$L__BB3_8;
	setp.ne.s32 	%p14, %r2, %r3;
	@%p14 bra 	$L__BB3_9;
$L__BB3_7:
	ld.global.f32 	%f41, [%rd2];
	bra.uni 	$L__BB3_19;
$L__BB3_8:
	setp.ne.s32 	%p9, %r2, 0;
	setp.ne.s32 	%p10, %r4, %r3;
	setp.ne.s32 	%p11, %r2, %r3;
	and.pred  	%p12, %p11, %p10;
	and.pred  	%p13, %p9, %p12;
	@%p13 bra 	$L__BB3_18;
$L__BB3_9:
	setp.ne.s32 	%p15, %r2, 0;
	setp.eq.s16 	%p16, %rs1, 0;
	or.pred  	%p17, %p16, %p15;
	@%p17 bra 	$L__BB3_11;
	ld.global.f32 	%f36, [%rd2+4];
	mul.wide.s32 	%rd23, %r5, 4;
	add.s64 	%rd24, %rd2, %rd23;
	ld.global.f32 	%f37, [%rd24];
	add.f32 	%f38, %f36, %f37;
	ld.global.f32 	%f39, [%rd2+-4];
	add.f32 	%f40, %f38, %f39;
	div.rn.f32 	%f41, %f40, 0f40400000;
	bra.uni 	$L__BB3_19;
$L__BB3_11:
	setp.ne.s32 	%p18, %r4, %r3;
	setp.eq.s16 	%p19, %rs2, 0;
	or.pred  	%p20, %p19, %p18;
	@%p20 bra 	$L__BB3_13;
	ld.global.f32 	%f31, [%rd2+-4];
	mul.wide.s32 	%rd19, %r5, 4;
	add.s64 	%rd20, %rd2, %rd19;
	ld.global.f32 	%f32, [%rd20];
	add.f32 	%f33, %f31, %f32;
	sub.s32 	%r27, %r1, %r5;
	mul.wide.s32 	%rd21, %r27, 4;
	add.s64 	%rd22, %rd1, %rd21;
	ld.global.f32 	%f34, [%rd22];
	add.f32 	%f35, %f33, %f34;
	div.rn.f32 	%f41, %f35, 0f40400000;
	bra.uni 	$L__BB3_19;
$L__BB3_13:
	setp.ne.s32 	%p21, %r2, %r3;
	setp.eq.s16 	%p22, %rs3, 0;
	or.pred  	%p23, %p22, %p21;
	@%p23 bra 	$L__BB3_15;
	ld.global.f32 	%f26, [%rd2+4];
	ld.global.f32 	%f27, [%rd2+-4];
	add.f32 	%f28, %f26, %f27;
	sub.s32 	%r26, %r1, %r5;
	mul.wide.s32 	%rd17, %r26, 4;
	add.s64 	%rd18, %rd1, %rd17;
	ld.global.f32 	%f29, [%rd18];
	add.f32 	%f30, %f28, %f29;
	div.rn.f32 	%f41, %f30, 0f40400000;
	bra.uni 	$L__BB3_19;
$L__BB3_15:
	setp.ne.s32 	%p24, %r4, 0;
	setp.eq.s16 	%p25, %rs4, 0;
	or.pred  	%p26, %p25, %p24;
	@%p26 bra 	$L__BB3_17;
	ld.global.f32 	%f21, [%rd2+4];
	mul.wide.s32 	%rd13, %r5, 4;
	add.s64 	%rd14, %rd2, %rd13;
	ld.global.f32 	%f22, [%rd14];
	add.f32 	%f23, %f21, %f22;
	sub.s32 	%r25, %r1, %r5;
	mul.wide.s32 	%rd15, %r25, 4;
	add.s64 	%rd16, %rd1, %rd15;
	ld.global.f32 	%f24, [%rd16];
	add.f32 	%f25, %f23, %f24;
	div.rn.f32 	%f41, %f25, 0f40400000;
	bra.uni 	$L__BB3_19;
$L__BB3_17:
	ld.global.f32 	%f41, [%rd2];
	bra.uni 	$L__BB3_19;
$L__BB3_18:
	ld.global.f32 	%f10, [%rd2];
	ld.global.f32 	%f11, [%rd2+-4];
	ld.global.f32 	%f12, [%rd2+4];
	add.f32 	%f13, %f11, %f12;
	sub.s32 	%r24, %r1, %r5;
	mul.wide.s32 	%rd6, %r24, 4;
	add.s64 	%rd7, %rd1, %rd6;
	ld.global.f32 	%f14, [%rd7];
	add.f32 	%f15, %f13, %f14;
	mul.wide.s32 	%rd8, %r5, 4;
	add.s64 	%rd9, %rd2, %rd8;
	ld.global.f32 	%f16, [%rd9];
	add.f32 	%f17, %f15, %f16;
	fma.rn.f32 	%f18, %f10, 0fC0800000, %f17;
	mul.f32 	%f19, %f9, 0f3E800000;
	fma.rn.f32 	%f41, %f19, %f18, %f10;
	sub.f32 	%f20, %f41, %f10;
	cvta.to.global.u64 	%rd10, %rd3;
	add.s64 	%rd12, %rd10, %rd5;
	st.global.f32 	[%rd12], %f20;
$L__BB3_19:
	st.global.f32 	[%rd2], %f41;
$L__BB3_20:
	ret;

}
	// .globl	_Z12gpuPSORBlackPfS_ccccif
.visible .entry _Z12gpuPSORBlackPfS_ccccif(
	.param .u64 .ptr .align 1 _Z12gpuPSORBlackPfS_ccccif_param_0,
	.param .u64 .ptr .align 1 _Z12gpuPSORBlackPfS_ccccif_param_1,
	.param .u8 _Z12gpuPSORBlackPfS_ccccif_param_2,
	.param .u8 _Z12gpuPSORBlackPfS_ccccif_param_3,
	.param .u8 _Z12gpuPSORBlackPfS_ccccif_param_4,
	.param .u8 _Z12gpuPSORBlackPfS_ccccif_param_5,
	.param .u32 _Z12gpuPSORBlackPfS_ccccif_param_6,
	.param .f32 _Z12gpuPSORBlackPfS_ccccif_param_7
)
{
	.reg .pred 	%p<27>;
	.reg .b16 	%rs<5>;
	.reg .b32 	%r<28>;
	.reg .b32 	%f<42>;
	.reg .b64 	%rd<25>;

	ld.param.u64 	%rd4, [_Z12gpuPSORBlackPfS_ccccif_param_0];
	ld.param.u64 	%rd3, [_Z12gpuPSORBlackPfS_ccccif_param_1];
	ld.param.s8 	%rs1, [_Z12gpuPSORBlackPfS_ccccif_param_2];
	ld.param.s8 	%rs2, [_Z12gpuPSORBlackPfS_ccccif_param_3];
	ld.param.s8 	%rs3, [_Z12gpuPSORBlackPfS_ccccif_param_4];
	ld.param.s8 	%rs4, [_Z12gpuPSORBlackPfS_ccccif_param_5];
	ld.param.u32 	%r5, [_Z12gpuPSORBlackPfS_ccccif_param_6];
	ld.param.f32 	%f9, [_Z12gpuPSORBlackPfS_ccccif_param_7];
	cvta.to.global.u64 	%rd1, %rd4;
	mov.u32 	%r6, %ctaid.x;
	mov.u32 	%r7, %ntid.x;
	mov.u32 	%r8, %tid.x;
	mad.lo.s32 	%r9, %r6, %r7, %r8;
	mov.u32 	%r10, %ctaid.y;
	mov.u32 	%r11, %ntid.y;
	mov.u32 	%r12, %tid.y;
	mad.lo.s32 	%r13, %r10, %r11, %r12;
	mad.lo.s32 	%r1, %r5, %r13, %r9;
	mul.lo.s32 	%r14, %r5, %r5;
	setp.ge.s32 	%p1, %r1, %r14;
	@%p1 bra 	$L__BB4_20;
	shr.u32 	%r15, %r1, 31;
	add.s32 	%r16, %r1, %r15;
	and.b32  	%r17, %r16, -2;
	sub.s32 	%r18, %r1, %r17;
	div.s32 	%r2, %r1, %r5;
	shr.u32 	%r19, %r2, 31;
	add.s32 	%r20, %r2, %r19;
	and.b32  	%r21, %r20, -2;
	sub.s32 	%r22, %r2, %r21;
	setp.ne.s32 	%p2, %r18, %r22;
	@%p2 bra 	$L__BB4_20;
	setp.eq.s32 	%p3, %r1, 0;
	add.s32 	%r3, %r5, -1;
	setp.eq.s32 	%p4, %r1, %r3;
	or.pred  	%p5, %p3, %p4;
	mul.wide.s32 	%rd5, %r1, 4;
	add.s64 	%rd2, %rd1, %rd5;
	@%p5 bra 	$L__BB4_7;
	setp.ne.s32 	%p6, %r2, 0;
	@%p6 bra 	$L__BB4_5;
	rem.s32 	%r23, %r1, %r5;
	setp.eq.s32 	%p7, %r23, %r3;
	@%p7 bra 	$L__BB4_7;
$L__BB4_5:
	rem.s32 	%r4, %r1, %r5;
	setp.ne.s32 	%p8, %r4, 0;
	@%p8 bra 	$L__BB4_8;
	setp.ne.s32 	%p14, %r2, %r3;
	@%p14 bra 	$L__BB4_9;
$L__BB4_7:
	ld.global.f32 	%f41, [%rd2];
	bra.uni 	$L__BB4_19;
$L__BB4_8:
	setp.ne.s32 	%p9, %r2, 0;
	setp.ne.s32 	%p10, %r4, %r3;
	setp.ne.s32 	%p11, %r2, %r3;
	and.pred  	%p12, %p11, %p10;
	and.pred  	%p13, %p9, %p12;
	@%p13 bra 	$L__BB4_18;
$L__BB4_9:
	setp.ne.s32 	%p15, %r2, 0;
	setp.eq.s16 	%p16, %rs1, 0;
	or.pred  	%p17, %p16, %p15;
	@%p17 bra 	$L__BB4_11;
	ld.global.f32 	%f36, [%rd2+4];
	mul.wide.s32 	%rd23, %r5, 4;
	add.s64 	%rd24, %rd2, %rd23;
	ld.global.f32 	%f37, [%rd24];
	add.f32 	%f38, %f36, %f37;
	ld.global.f32 	%f39, [%rd2+-4];
	add.f32 	%f40, %f38, %f39;
	div.rn.f32 	%f41, %f40, 0f40400000;
	bra.uni 	$L__BB4_19;
$L__BB4_11:
	setp.ne.s32 	%p18, %r4, %r3;
	setp.eq.s16 	%p19, %rs2, 0;
	or.pred  	%p20, %p19, %p18;
	@%p20 bra 	$L__BB4_13;
	ld.global.f32 	%f31, [%rd2+-4];
	mul.wide.s32 	%rd19, %r5, 4;
	add.s64 	%rd20, %rd2, %rd19;
	ld.global.f32 	%f32, [%rd20];
	add.f32 	%f33, %f31, %f32;
	sub.s32 	%r27, %r1, %r5;
	mul.wide.s32 	%rd21, %r27, 4;
	add.s64 	%rd22, %rd1, %rd21;
	ld.global.f32 	%f34, [%rd22];
	add.f32 	%f35, %f33, %f34;
	div.rn.f32 	%f41, %f35, 0f40400000;
	bra.uni 	$L__BB4_19;
$L__BB4_13:
	setp.ne.s32 	%p21, %r2, %r3;
	setp.eq.s16 	%p22, %rs3, 0;
	or.pred  	%p23, %p22, %p21;
	@%p23 bra 	$L__BB4_15;
	ld.global.f32 	%f26, [%rd2+4];
	ld.global.f32 	%f27, [%rd2+-4];
	add.f32 	%f28, %f26, %f27;
	sub.s32 	%r26, %r1, %r5;
	mul.wide.s32 	%rd17, %r26, 4;
	add.s64 	%rd18, %rd1, %rd17;
	ld.global.f32 	%f29, [%rd18];
	add.f32 	%f30, %f28, %f29;
	div.rn.f32 	%f41, %f30, 0f40400000;
	bra.uni 	$L__BB4_19;
$L__BB4_15:
	setp.ne.s32 	%p24, %r4, 0;
	setp.eq.s16 	%p25, %rs4, 0;
	or.pred  	%p26, %p25, %p24;
	@%p26 bra 	$L__BB4_17;
	ld.global.f32 	%f21, [%rd2+4];
	mul.wide.s32 	%rd13, %r5, 4;
	add.s64 	%rd14, %rd2, %rd13;
	ld.global.f32 	%f22, [%rd14];
	add.f32 	%f23, %f21, %f22;
	sub.s32 	%r25, %r1, %r5;
	mul.wide.s32 	%rd15, %r25, 4;
	add.s64 	%rd16, %rd1, %rd15;
	ld.global.f32 	%f24, [%rd16];
	add.f32 	%f25, %f23, %f24;
	div.rn.f32 	%f41, %f25, 0f40400000;
	bra.uni 	$L__BB4_19;
$L__BB4_17:
	ld.global.f32 	%f41, [%rd2];
	bra.uni 	$L__BB4_19;
$L__BB4_18:
	ld.global.f32 	%f10, [%rd2];
	ld.global.f32 	%f11, [%rd2+-4];
	ld.global.f32 	%f12, [%rd2+4];
	add.f32 	%f13, %f11, %f12;
	sub.s32 	%r24, %r1, %r5;
	mul.wide.s32 	%rd6, %r24, 4;
	add.s64 	%rd7, %rd1, %rd6;
	ld.global.f32 	%f14, [%rd7];
	add.f32 	%f15, %f13, %f14;
	mul.wide.s32 	%rd8, %r5, 4;
	add.s64 	%rd9, %rd2, %rd8;
	ld.global.f32 	%f16, [%rd9];
	add.f32 	%f17, %f15, %f16;
	fma.rn.f32 	%f18, %f10, 0fC0800000, %f17;
	mul.f32 	%f19, %f9, 0f3E800000;
	fma.rn.f32 	%f41, %f19, %f18, %f10;
	sub.f32 	%f20, %f41, %f10;
	cvta.to.global.u64 	%rd10, %rd3;
	add.s64 	%rd12, %rd10, %rd5;
	st.global.f32 	[%rd12], %f20;
$L__BB4_19:
	st.global.f32 	[%rd2], %f41;
$L__BB4_20:
	ret;

}


// ===== COMPILED SASS (sm_100) =====

	.target	sm_100

	.elftype	@"ET_EXEC"


//--------------------- .note.nv.tkinfo           --------------------------
	.section	.note.nv.tkinfo,"",@"SHT_NOTE"
	.sectionflags	@"SHF_NOTE_NV_TKINFO"
	.tkinfo
        /*0018*/ 	.word	0x00000002
        /*0030*/ 	.string	""
        /*0030*/ 	.string	"ptxas"
        /*0030*/ 	.string	"Cuda compilation tools, release 13.0, V13.0.88"
        /*0030*/ 	.string	"Build cuda_13.0.r13.0/compiler.36424714_0"
        /*0030*/ 	.string	"-arch sm_100 -m 64 "



//--------------------- .note.nv.cuinfo           --------------------------
	.section	.note.nv.cuinfo,"",@"SHT_NOTE"
	.sectionflags	@"SHF_NOTE_NV_CUINFO"
        /*0018*/ 	.short	0x0002
        /*001a*/ 	.short	0x0064
        /*001c*/ 	.short	0x0082
	.zero		2


//--------------------- .nv.info                  --------------------------
	.section	.nv.info,"",@"SHT_CUDA_INFO"
	.align	4


	//----- nvinfo : EIATTR_REGCOUNT
	.align		4
        /*0000*/ 	.byte	0x04, 0x2f
        /*0002*/ 	.short	(.L_1 - .L_0)
	.align		4
.L_0:
        /*0004*/ 	.word	index@(_Z9gpuJacobiPfS_cccci)
        /*0008*/ 	.word	0x00000010


	//----- nvinfo : EIATTR_FRAME_SIZE
	.align		4
.L_1:
        /*000c*/ 	.byte	0x04, 0x11
        /*000e*/ 	.short	(.L_3 - .L_2)
	.align		4
.L_2:
        /*0010*/ 	.word	index@($__internal_4_$__cuda_sm3x_div_rn_noftz_f32_slowpath)
        /*0014*/ 	.word	0x00000000


	//----- nvinfo : EIATTR_FRAME_SIZE
	.align		4
.L_3:
        /*0018*/ 	.byte	0x04, 0x11
        /*001a*/ 	.short	(.L_5 - .L_4)
	.align		4
.L_4:
        /*001c*/ 	.word	index@(_Z9gpuJacobiPfS_cccci)
        /*0020*/ 	.word	0x00000000


	//----- nvinfo : EIATTR_REGCOUNT
	.align		4
.L_5:
        /*0024*/ 	.byte	0x04, 0x2f
        /*0026*/ 	.short	(.L_7 - .L_6)
	.align		4
.L_6:
        /*0028*/ 	.word	index@(_Z9gpuPGSRedPfS_cccci)
        /*002c*/ 	.word	0x00000010


	//----- nvinfo : EIATTR_FRAME_SIZE
	.align		4
.L_7:
        /*0030*/ 	.byte	0x04, 0x11
        /*0032*/ 	.short	(.L_9 - .L_8)
	.align		4
.L_8:
        /*0034*/ 	.word	index@($__internal_3_$__cuda_sm3x_div_rn_noftz_f32_slowpath)
        /*0038*/ 	.word	0x00000000


	//----- nvinfo : EIATTR_FRAME_SIZE
	.align		4
.L_9:
        /*003c*/ 	.byte	0x04, 0x11
        /*003e*/ 	.short	(.L_11 - .L_10)
	.align		4
.L_10:
        /*0040*/ 	.word	index@(_Z9gpuPGSRedPfS_cccci)
        /*0044*/ 	.word	0x00000000


	//----- nvinfo : EIATTR_REGCOUNT
	.align		4
.L_11:
        /*0048*/ 	.byte	0x04, 0x2f
        /*004a*/ 	.short	(.L_13 - .L_12)
	.align		4
.L_12:
        /*004c*/ 	.word	index@(_Z11gpuPGSBlackPfS_cccci)
        /*0050*/ 	.word	0x00000010


	//----- nvinfo : EIATTR_FRAME_SIZE
	.align		4
.L_13:
        /*0054*/ 	.byte	0x04, 0x11
        /*0056*/ 	.short	(.L_15 - .L_14)
	.align		4
.L_14:
        /*0058*/ 	.word	index@($__internal_2_$__cuda_sm3x_div_rn_noftz_f32_slowpath)
        /*005c*/ 	.word	0x00000000


	//----- nvinfo : EIATTR_FRAME_SIZE
	.align		4
.L_15:
        /*0060*/ 	.byte	0x04, 0x11
        /*0062*/ 	.short	(.L_17 - .L_16)
	.align		4
.L_16:
        /*0064*/ 	.word	index@(_Z11gpuPGSBlackPfS_cccci)
        /*0068*/ 	.word	0x00000000


	//----- nvinfo : EIATTR_REGCOUNT
	.align		4
.L_17:
        /*006c*/ 	.byte	0x04, 0x2f
        /*006e*/ 	.short	(.L_19 - .L_18)
	.align		4
.L_18:
        /*0070*/ 	.word	index@(_Z10gpuPSORRedPfS_ccccif)
        /*0074*/ 	.word	0x00000010


	//----- nvinfo : EIATTR_FRAME_SIZE
	.align		4
.L_19:
        /*0078*/ 	.byte	0x04, 0x11
        /*007a*/ 	.short	(.L_21 - .L_20)
	.align		4
.L_20:
        /*007c*/ 	.word	index@($__internal_1_$__cuda_sm3x_div_rn_noftz_f32_slowpath)
        /*0080*/ 	.word	0x00000000


	//----- nvinfo : EIATTR_FRAME_SIZE
	.align		4
.L_21:
        /*0084*/ 	.byte	0x04, 0x11
        /*0086*/ 	.short	(.L_23 - .L_22)
	.align		4
.L_22:
        /*0088*/ 	.word	index@(_Z10gpuPSORRedPfS_ccccif)
        /*008c*/ 	.word	0x00000000


	//----- nvinfo : EIATTR_REGCOUNT
	.align		4
.L_23:
        /*0090*/ 	.byte	0x04, 0x2f
        /*0092*/ 	.short	(.L_25 - .L_24)
	.align		4
.L_24:
        /*0094*/ 	.word	index@(_Z12gpuPSORBlackPfS_ccccif)
        /*0098*/ 	.word	0x00000010


	//----- nvinfo : EIATTR_FRAME_SIZE
	.align		4
.L_25:
        /*009c*/ 	.byte	0x04, 0x11
        /*009e*/ 	.short	(.L_27 - .L_26)
	.align		4
.L_26:
        /*00a0*/ 	.word	index@($__internal_0_$__cuda_sm3x_div_rn_noftz_f32_slowpath)
        /*00a4*/ 	.word	0x00000000


	//----- nvinfo : EIATTR_FRAME_SIZE
	.align		4
.L_27:
        /*00a8*/ 	.byte	0x04, 0x11
        /*00aa*/ 	.short	(.L_29 - .L_28)
	.align		4
.L_28:
        /*00ac*/ 	.word	index@(_Z12gpuPSORBlackPfS_ccccif)
        /*00b0*/ 	.word	0x00000000


	//----- nvinfo : EIATTR_MIN_STACK_SIZE
	.align		4
.L_29:
        /*00b4*/ 	.byte	0x04, 0x12
        /*00b6*/ 	.short	(.L_31 - .L_30)
	.align		4
.L_30:
        /*00b8*/ 	.word	index@(_Z12gpuPSORBlackPfS_ccccif)
        /*00bc*/ 	.word	0x00000000


	//----- nvinfo : EIATTR_MIN_STACK_SIZE
	.align		4
.L_31:
        /*00c0*/ 	.byte	0x04, 0x12
        /*00c2*/ 	.short	(.L_33 - .L_32)
	.align		4
.L_32:
        /*00c4*/ 	.word	index@(_Z10gpuPSORRedPfS_ccccif)
        /*00c8*/ 	.word	0x00000000


	//----- nvinfo : EIATTR_MIN_STACK_SIZE
	.align		4
.L_33:
        /*00cc*/ 	.byte	0x04, 0x12
        /*00ce*/ 	.short	(.L_35 - .L_34)
	.align		4
.L_34:
        /*00d0*/ 	.word	index@(_Z11gpuPGSBlackPfS_cccci)
        /*00d4*/ 	.word	0x00000000


	//----- nvinfo : EIATTR_MIN_STACK_SIZE
	.align		4
.L_35:
        /*00d8*/ 	.byte	0x04, 0x12
        /*00da*/ 	.short	(.L_37 - .L_36)
	.align		4
.L_36:
        /*00dc*/ 	.word	index@(_Z9gpuPGSRedPfS_cccci)
        /*00e0*/ 	.word	0x00000000


	//----- nvinfo : EIATTR_MIN_STACK_SIZE
	.align		4
.L_37:
        /*00e4*/ 	.byte	0x04, 0x12
        /*00e6*/ 	.short	(.L_39 - .L_38)
	.align		4
.L_38:
        /*00e8*/ 	.word	index@(_Z9gpuJacobiPfS_cccci)
        /*00ec*/ 	.word	0x00000000
.L_39:


//--------------------- .nv.compat                --------------------------
	.section	.nv.compat,"",@"SHT_CUDA_COMPAT_INFO"
	.align	4
        /*0000*/ 	.byte	0x02, 0x09, 0x00, 0x00, 0x02, 0x02, 0x01, 0x00, 0x02, 0x05, 0x05, 0x00, 0x03, 0x07, 0x01, 0x01
        /*0010*/ 	.byte	0x02, 0x03, 0x00, 0x00, 0x02, 0x06, 0x01, 0x00, 0x04, 0x0b, 0x08, 0x00, 0x01, 0x00, 0x00, 0x00
        /*0020*/ 	.byte	0x00, 0x00, 0x00, 0x00


//--------------------- .nv.info._Z12gpuPSORBlackPfS_ccccif --------------------------
	.section	.nv.info._Z12gpuPSORBlackPfS_ccccif,"",@"SHT_CUDA_INFO"
	.sectionflags	@""
	.align	4


	//----- nvinfo : EIATTR_CUDA_API_VERSION
	.align		4
        /*0000*/ 	.byte	0x04, 0x37
        /*0002*/ 	.short	(.L_41 - .L_40)
.L_40:
        /*0004*/ 	.word	0x00000082


	//----- nvinfo : EIATTR_KPARAM_INFO
	.align		4
.L_41:
        /*0008*/ 	.byte	0x04, 0x17
        /*000a*/ 	.short	(.L_43 - .L_42)
.L_42:
        /*000c*/ 	.word	0x00000000
        /*0010*/ 	.short	0x0007
        /*0012*/ 	.short	0x0018
        /*0014*/ 	.byte	0x00, 0xf0, 0x11, 0x00


	//----- nvinfo : EIATTR_KPARAM_INFO
	.align		4
.L_43:
        /*0018*/ 	.byte	0x04, 0x17
        /*001a*/ 	.short	(.L_45 - .L_44)
.L_44:
        /*001c*/ 	.word	0x00000000
        /*0020*/ 	.short	0x0006
        /*0022*/ 	.short	0x0014
        /*0024*/ 	.byte	0x00, 0xf0, 0x11, 0x00


	//----- nvinfo : EIATTR_KPARAM_INFO
	.align		4
.L_45:
        /*0028*/ 	.byte	0x04, 0x17
        /*002a*/ 	.short	(.L_47 - .L_46)
.L_46:
        /*002c*/ 	.word	0x00000000
        /*0030*/ 	.short	0x0005
        /*0032*/ 	.short	0x0013
        /*0034*/ 	.byte	0x00, 0xf0, 0x05, 0x00


	//----- nvinfo : EIATTR_KPARAM_INFO
	.align		4
.L_47:
        /*0038*/ 	.byte	0x04, 0x17
        /*003a*/ 	.short	(.L_49 - .L_48)
.L_48:
        /*003c*/ 	.word	0x00000000
        /*0040*/ 	.short	0x0004
        /*0042*/ 	.short	0x0012
        /*0044*/ 	.byte	0x00, 0xf0, 0x05, 0x00


	//----- nvinfo : EIATTR_KPARAM_INFO
	.align		4
.L_49:
        /*0048*/ 	.byte	0x04, 0x17
        /*004a*/ 	.short	(.L_51 - .L_50)
.L_50:
        /*004c*/ 	.word	0x00000000
        /*0050*/ 	.short	0x0003
        /*0052*/ 	.short	0x0011
        /*0054*/ 	.byte	0x00, 0xf0, 0x05, 0x00


	//----- nvinfo : EIATTR_KPARAM_INFO
	.align		4
.L_51:
        /*0058*/ 	.byte	0x04, 0x17
        /*005a*/ 	.short	(.L_53 - .L_52)
.L_52:
        /*005c*/ 	.word	0x00000000
        /*0060*/ 	.short	0x0002
        /*0062*/ 	.short	0x0010
        /*0064*/ 	.byte	0x00, 0xf0, 0x05, 0x00


	//----- nvinfo : EIATTR_KPARAM_INFO
	.align		4
.L_53:
        /*0068*/ 	.byte	0x04, 0x17
        /*006a*/ 	.short	(.L_55 - .L_54)
.L_54:
        /*006c*/ 	.word	0x00000000
        /*0070*/ 	.short	0x0001
        /*0072*/ 	.short	0x0008
        /*0074*/ 	.byte	0x00, 0xf5, 0x21, 0x00


	//----- nvinfo : EIATTR_KPARAM_INFO
	.align		4
.L_55:
        /*0078*/ 	.byte	0x04, 0x17
        /*007a*/ 	.short	(.L_57 - .L_56)
.L_56:
        /*007c*/ 	.word	0x00000000
        /*0080*/ 	.short	0x0000
        /*0082*/ 	.short	0x0000
        /*0084*/ 	.byte	0x00, 0xf5, 0x21, 0x00


	//----- nvinfo : EIATTR_SPARSE_MMA_MASK
	.align		4
.L_57:
        /*0088*/ 	.byte	0x03, 0x50
        /*008a*/ 	.short	0x0000


	//----- nvinfo : EIATTR_MAXREG_COUNT
	.align		4
        /*008c*/ 	.byte	0x03, 0x1b
        /*008e*/ 	.short	0x00ff


	//----- nvinfo : EIATTR_MERCURY_ISA_VERSION
	.align		4
        /*0090*/ 	.byte	0x03, 0x5f
        /*0092*/ 	.short	0x0101


	//----- nvinfo : EIATTR_VRC_CTA_INIT_COUNT
	.align		4
        /*0094*/ 	.byte	0x02, 0x4a
	.zero		1
	.zero		1


	//----- nvinfo : EIATTR_EXIT_INSTR_OFFSETS
	.align		4
        /*0098*/ 	.byte	0x04, 0x1c
        /*009a*/ 	.short	(.L_59 - .L_58)


	//   ....[0]....
.L_58:
        /*009c*/ 	.word	0x000000d0


	//   ....[1]....
        /*00a0*/ 	.word	0x000002d0


	//   ....[2]....
        /*00a4*/ 	.word	0x00000d30


	//----- nvinfo : EIATTR_CRS_STACK_SIZE
	.align		4
.L_59:
        /*00a8*/ 	.byte	0x04, 0x1e
        /*00aa*/ 	.short	(.L_61 - .L_60)
.L_60:
        /*00ac*/ 	.word	0x00000000


	//----- nvinfo : EIATTR_CBANK_PARAM_SIZE
	.align		4
.L_61:
        /*00b0*/ 	.byte	0x03, 0x19
        /*00b2*/ 	.short	0x001c


	//----- nvinfo : EIATTR_PARAM_CBANK
	.align		4
        /*00b4*/ 	.byte	0x04, 0x0a
        /*00b6*/ 	.short	(.L_63 - .L_62)
	.align		4
.L_62:
        /*00b8*/ 	.word	index@(.nv.constant0._Z12gpuPSORBlackPfS_ccccif)
        /*00bc*/ 	.short	0x0380
        /*00be*/ 	.short	0x001c


	//----- nvinfo : EIATTR_SW_WAR
	.align		4
.L_63:
        /*00c0*/ 	.byte	0x04, 0x36
        /*00c2*/ 	.short	(.L_65 - .L_64)
.L_64:
        /*00c4*/ 	.word	0x00000008
.L_65:


//--------------------- .nv.info._Z10gpuPSORRedPfS_ccccif --------------------------
	.section	.nv.info._Z10gpuPSORRedPfS_ccccif,"",@"SHT_CUDA_INFO"
	.sectionflags	@""
	.align	4


	//----- nvinfo : EIATTR_CUDA_API_VERSION
	.align		4
        /*0000*/ 	.byte	0x04, 0x37
        /*0002*/ 	.short	(.L_67 - .L_66)
.L_66:
        /*0004*/ 	.word	0x00000082


	//----- nvinfo : EIATTR_KPARAM_INFO
	.align		4
.L_67:
        /*0008*/ 	.byte	0x04, 0x17
        /*000a*/ 	.short	(.L_69 - .L_68)
.L_68:
        /*000c*/ 	.word	0x00000000
        /*0010*/ 	.short	0x0007
        /*0012*/ 	.short	0x0018
        /*0014*/ 	.byte	0x00, 0xf0, 0x11, 0x00


	//----- nvinfo : EIATTR_KPARAM_INFO
	.align		4
.L_69:
        /*0018*/ 	.byte	0x04, 0x17
        /*001a*/ 	.short	(.L_71 - .L_70)
.L_70:
        /*001c*/ 	.word	0x00000000
        /*0020*/ 	.short	0x0006
        /*0022*/ 	.short	0x0014
        /*0024*/ 	.byte	0x00, 0xf0, 0x11, 0x00


	//----- nvinfo : EIATTR_KPARAM_INFO
	.align		4
.L_71:
        /*0028*/ 	.byte	0x04, 0x17
        /*002a*/ 	.short	(.L_73 - .L_72)
.L_72:
        /*002c*/ 	.word	0x00000000
        /*0030*/ 	.short	0x0005
        /*0032*/ 	.short	0x0013
        /*0034*/ 	.byte	0x00, 0xf0, 0x05, 0x00


	//----- nvinfo : EIATTR_KPARAM_INFO
	.align		4
.L_73:
        /*0038*/ 	.byte	0x04, 0x17
        /*003a*/ 	.short	(.L_75 - .L_74)
.L_74:
        /*003c*/ 	.word	0x00000000
        /*0040*/ 	.short	0x0004
        /*0042*/ 	.short	0x0012
        /*0044*/ 	.byte	0x00, 0xf0, 0x05, 0x00


	//----- nvinfo : EIATTR_KPARAM_INFO
	.align		4
.L_75:
        /*0048*/ 	.byte	0x04, 0x17
        /*004a*/ 	.short	(.L_77 - .L_76)
.L_76:
        /*004c*/ 	.word	0x00000000
        /*0050*/ 	.short	0x0003
        /*0052*/ 	.short	0x0011
        /*0054*/ 	.byte	0x00, 0xf0, 0x05, 0x00


	//----- nvinfo : EIATTR_KPARAM_INFO
	.align		4
.L_77:
        /*0058*/ 	.byte	0x04, 0x17
        /*005a*/ 	.short	(.L_79 - .L_78)
.L_78:
        /*005c*/ 	.word	0x00000000
        /*0060*/ 	.short	0x0002
        /*0062*/ 	.short	0x0010
        /*0064*/ 	.byte	0x00, 0xf0, 0x05, 0x00


	//----- nvinfo : EIATTR_KPARAM_INFO
	.align		4
.L_79:
        /*0068*/ 	.byte	0x04, 0x17
        /*006a*/ 	.short	(.L_81 - .L_80)
.L_80:
        /*006c*/ 	.word	0x00000000
        /*0070*/ 	.short	0x0001
        /*0072*/ 	.short	0x0008
        /*0074*/ 	.byte	0x00, 0xf5, 0x21, 0x00


	//----- nvinfo : EIATTR_KPARAM_INFO
	.align		4
.L_81:
        /*0078*/ 	.byte	0x04, 0x17
        /*007a*/ 	.short	(.L_83 - .L_82)
.L_82:
        /*007c*/ 	.word	0x00000000
        /*0080*/ 	.short	0x0000
        /*0082*/ 	.short	0x0000
        /*0084*/ 	.byte	0x00, 0xf5, 0x21, 0x00


	//----- nvinfo : EIATTR_SPARSE_MMA_MASK
	.align		4
.L_83:
        /*0088*/ 	.byte	0x03, 0x50
        /*008a*/ 	.short	0x0000


	//----- nvinfo : EIATTR_MAXREG_COUNT
	.align		4
        /*008c*/ 	.byte	0x03, 0x1b
        /*008e*/ 	.short	0x00ff


	//----- nvinfo : EIATTR_MERCURY_ISA_VERSION
	.align		4
        /*0090*/ 	.byte	0x03, 0x5f
        /*0092*/ 	.short	0x0101


	//----- nvinfo : EIATTR_VRC_CTA_INIT_COUNT
	.align		4
        /*0094*/ 	.byte	0x02, 0x4a
	.zero		1
	.zero		1


	//----- nvinfo : EIATTR_EXIT_INSTR_OFFSETS
	.align		4
        /*0098*/ 	.byte	0x04, 0x1c
        /*009a*/ 	.short	(.L_85 - .L_84)


	//   ....[0]....
.L_84:
        /*009c*/ 	.word	0x000000d0


	//   ....[1]....
        /*00a0*/ 	.word	0x000002d0


	//   ....[2]....
        /*00a4*/ 	.word	0x00000d30


	//----- nvinfo : EIATTR_CRS_STACK_SIZE
	.align		4
.L_85:
        /*00a8*/ 	.byte	0x04, 0x1e
        /*00aa*/ 	.short	(.L_87 - .L_86)
.L_86:
        /*00ac*/ 	.word	0x00000000


	//----- nvinfo : EIATTR_CBANK_PARAM_SIZE
	.align		4
.L_87:
        /*00b0*/ 	.byte	0x03, 0x19
        /*00b2*/ 	.short	0x001c


	//----- nvinfo : EIATTR_PARAM_CBANK
	.align		4
        /*00b4*/ 	.byte	0x04, 0x0a
        /*00b6*/ 	.short	(.L_89 - .L_88)
	.align		4
.L_88:
        /*00b8*/ 	.word	index@(.nv.constant0._Z10gpuPSORRedPfS_ccccif)
        /*00bc*/ 	.short	0x0380
        /*00be*/ 	.short	0x001c


	//----- nvinfo : EIATTR_SW_WAR
	.align		4
.L_89:
        /*00c0*/ 	.byte	0x04, 0x36
        /*00c2*/ 	.short	(.L_91 - .L_90)
.L_90:
        /*00c4*/ 	.word	0x00000008
.L_91:


//--------------------- .nv.info._Z11gpuPGSBlackPfS_cccci --------------------------
	.section	.nv.info._Z11gpuPGSBlackPfS_cccci,"",@"SHT_CUDA_INFO"
	.sectionflags	@""
	.align	4


	//----- nvinfo : EIATTR_CUDA_API_VERSION
	.align		4
        /*0000*/ 	.byte	0x04, 0x37
        /*0002*/ 	.short	(.L_93 - .L_92)
.L_92:
        /*0004*/ 	.word	0x00000082


	//----- nvinfo : EIATTR_KPARAM_INFO
	.align		4
.L_93:
        /*0008*/ 	.byte	0x04, 0x17
        /*000a*/ 	.short	(.L_95 - .L_94)
.L_94:
        /*000c*/ 	.word	0x00000000
        /*0010*/ 	.short	0x0006
        /*0012*/ 	.short	0x0014
        /*0014*/ 	.byte	0x00, 0xf0, 0x11, 0x00


	//----- nvinfo : EIATTR_KPARAM_INFO
	.align		4
.L_95:
        /*0018*/ 	.byte	0x04, 0x17
        /*001a*/ 	.short	(.L_97 - .L_96)
.L_96:
        /*001c*/ 	.word	0x00000000
        /*0020*/ 	.short	0x0005
        /*0022*/ 	.short	0x0013
        /*0024*/ 	.byte	0x00, 0xf0, 0x05, 0x00


	//----- nvinfo : EIATTR_KPARAM_INFO
	.align		4
.L_97:
        /*0028*/ 	.byte	0x04, 0x17
        /*002a*/ 	.short	(.L_99 - .L_98)
.L_98:
        /*002c*/ 	.word	0x00000000
        /*0030*/ 	.short	0x0004
        /*0032*/ 	.short	0x0012
        /*0034*/ 	.byte	0x00, 0xf0, 0x05, 0x00


	//----- nvinfo : EIATTR_KPARAM_INFO
	.align		4
.L_99:
        /*0038*/ 	.byte	0x04, 0x17
        /*003a*/ 	.short	(.L_101 - .L_100)
.L_100:
        /*003c*/ 	.word	0x00000000
        /*0040*/ 	.short	0x0003
        /*0042*/ 	.short	0x0011
        /*0044*/ 	.byte	0x00, 0xf0, 0x05, 0x00


	//----- nvinfo : EIATTR_KPARAM_INFO
	.align		4
.L_101:
        /*0048*/ 	.byte	0x04, 0x17
        /*004a*/ 	.short	(.L_103 - .L_102)
.L_102:
        /*004c*/ 	.word	0x00000000
        /*0050*/ 	.short	0x0002
        /*0052*/ 	.short	0x0010
        /*0054*/ 	.byte	0x00, 0xf0, 0x05, 0x00


	//----- nvinfo : EIATTR_KPARAM_INFO
	.align		4
.L_103:
        /*0058*/ 	.byte	0x04, 0x17
        /*005a*/ 	.short	(.L_105 - .L_104)
.L_104:
        /*005c*/ 	.word	0x00000000
        /*0060*/ 	.short	0x0001
        /*0062*/ 	.short	0x0008
        /*0064*/ 	.byte	0x00, 0xf5, 0x21, 0x00


	//----- nvinfo : EIATTR_KPARAM_INFO
	.align		4
.L_105:
        /*0068*/ 	.byte	0x04, 0x17
        /*006a*/ 	.short	(.L_107 - .L_106)
.L_106:
        /*006c*/ 	.word	0x00000000
        /*0070*/ 	.short	0x0000
        /*0072*/ 	.short	0x0000
        /*0074*/ 	.byte	0x00, 0xf5, 0x21, 0x00


	//----- nvinfo : EIATTR_SPARSE_MMA_MASK
	.align		4
.L_107:
        /*0078*/ 	.byte	0x03, 0x50
        /*007a*/ 	.short	0x0000


	//----- nvinfo : EIATTR_MAXREG_COUNT
	.align		4
        /*007c*/ 	.byte	0x03, 0x1b
        /*007e*/ 	.short	0x00ff


	//----- nvinfo : EIATTR_MERCURY_ISA_VERSION
	.align		4
        /*0080*/ 	.byte	0x03, 0x5f
        /*0082*/ 	.short	0x0101


	//----- nvinfo : EIATTR_VRC_CTA_INIT_COUNT
	.align		4
        /*0084*/ 	.byte	0x02, 0x4a
	.zero		1
	.zero		1


	//----- nvinfo : EIATTR_EXIT_INSTR_OFFSETS
	.align		4
        /*0088*/ 	.byte	0x04, 0x1c
        /*008a*/ 	.short	(.L_109 - .L_108)


	//   ....[0]....
.L_108:
        /*008c*/ 	.word	0x000000d0


	//   ....[1]....
        /*0090*/ 	.word	0x000002d0


	//   ....[2]....
        /*0094*/ 	.word	0x00000d00


	//----- nvinfo : EIATTR_CRS_STACK_SIZE
	.align		4
.L_109:
        /*0098*/ 	.byte	0x04, 0x1e
        /*009a*/ 	.short	(.L_111 - .L_110)
.L_110:
        /*009c*/ 	.word	0x00000000


	//----- nvinfo : EIATTR_CBANK_PARAM_SIZE
	.align		4
.L_111:
        /*00a0*/ 	.byte	0x03, 0x19
        /*00a2*/ 	.short	0x0018


	//----- nvinfo : EIATTR_PARAM_CBANK
	.align		4
        /*00a4*/ 	.byte	0x04, 0x0a
        /*00a6*/ 	.short	(.L_113 - .L_112)
	.align		4
.L_112:
        /*00a8*/ 	.word	index@(.nv.constant0._Z11gpuPGSBlackPfS_cccci)
        /*00ac*/ 	.short	0x0380
        /*00ae*/ 	.short	0x0018


	//----- nvinfo : EIATTR_SW_WAR
	.align		4
.L_113:
        /*00b0*/ 	.byte	0x04, 0x36
        /*00b2*/ 	.short	(.L_115 - .L_114)
.L_114:
        /*00b4*/ 	.word	0x00000008
.L_115:


//--------------------- .nv.info._Z9gpuPGSRedPfS_cccci --------------------------
	.section	.nv.info._Z9gpuPGSRedPfS_cccci,"",@"SHT_CUDA_INFO"
	.sectionflags	@""
	.align	4


	//----- nvinfo : EIATTR_CUDA_API_VERSION
	.align		4
        /*0000*/ 	.byte	0x04, 0x37
        /*0002*/ 	.short	(.L_117 - .L_116)
.L_116:
        /*0004*/ 	.word	0x00000082


	//----- nvinfo : EIATTR_KPARAM_INFO
	.align		4
.L_117:
        /*0008*/ 	.byte	0x04, 0x17
        /*000a*/ 	.short	(.L_119 - .L_118)
.L_118:
        /*000c*/ 	.word	0x00000000
        /*0010*/ 	.short	0x0006
        /*0012*/ 	.short	0x0014
        /*0014*/ 	.byte	0x00, 0xf0, 0x11, 0x00


	//----- nvinfo : EIATTR_KPARAM_INFO
	.align		4
.L_119:
        /*0018*/ 	.byte	0x04, 0x17
        /*001a*/ 	.short	(.L_121 - .L_120)
.L_120:
        /*001c*/ 	.word	0x00000000
        /*0020*/ 	.short	0x0005
        /*0022*/ 	.short	0x0013
        /*0024*/ 	.byte	0x00, 0xf0, 0x05, 0x00


	//----- nvinfo : EIATTR_KPARAM_INFO
	.align		4
.L_121:
        /*0028*/ 	.byte	0x04, 0x17
        /*002a*/ 	.short	(.L_123 - .L_122)
.L_122:
        /*002c*/ 	.word	0x00000000
        /*0030*/ 	.short	0x0004
        /*0032*/ 	.short	0x0012
        /*0034*/ 	.byte	0x00, 0xf0, 0x05, 0x00


	//----- nvinfo : EIATTR_KPARAM_INFO
	.align		4
.L_123:
        /*0038*/ 	.byte	0x04, 0x17
        /*003a*/ 	.short	(.L_125 - .L_124)
.L_124:
        /*003c*/ 	.word	0x00000000
        /*0040*/ 	.short	0x0003
        /*0042*/ 	.short	0x0011
        /*0044*/ 	.byte	0x00, 0xf0, 0x05, 0x00


	//----- nvinfo : EIATTR_KPARAM_INFO
	.align		4
.L_125:
        /*0048*/ 	.byte	0x04, 0x17
        /*004a*/ 	.short	(.L_127 - .L_126)
.L_126:
        /*004c*/ 	.word	0x00000000
        /*0050*/ 	.short	0x0002
        /*0052*/ 	.short	0x0010
        /*0054*/ 	.byte	0x00, 0xf0, 0x05, 0x00


	//----- nvinfo : EIATTR_KPARAM_INFO
	.align		4
.L_127:
        /*0058*/ 	.byte	0x04, 0x17
        /*005a*/ 	.short	(.L_129 - .L_128)
.L_128:
        /*005c*/ 	.word	0x00000000
        /*0060*/ 	.short	0x0001
        /*0062*/ 	.short	0x0008
        /*0064*/ 	.byte	0x00, 0xf5, 0x21, 0x00


	//----- nvinfo : EIATTR_KPARAM_INFO
	.align		4
.L_129:
        /*0068*/ 	.byte	0x04, 0x17
        /*006a*/ 	.short	(.L_131 - .L_130)
.L_130:
        /*006c*/ 	.word	0x00000000
        /*0070*/ 	.short	0x0000
        /*0072*/ 	.short	0x0000
        /*0074*/ 	.byte	0x00, 0xf5, 0x21, 0x00


	//----- nvinfo : EIATTR_SPARSE_MMA_MASK
	.align		4
.L_131:
        /*0078*/ 	.byte	0x03, 0x50
        /*007a*/ 	.short	0x0000


	//----- nvinfo : EIATTR_MAXREG_COUNT
	.align		4
        /*007c*/ 	.byte	0x03, 0x1b
        /*007e*/ 	.short	0x00ff


	//----- nvinfo : EIATTR_MERCURY_ISA_VERSION
	.align		4
        /*0080*/ 	.byte	0x03, 0x5f
        /*0082*/ 	.short	0x0101


	//----- nvinfo : EIATTR_VRC_CTA_INIT_COUNT
	.align		4
        /*0084*/ 	.byte	0x02, 0x4a
	.zero		1
	.zero		1


	//----- nvinfo : EIATTR_EXIT_INSTR_OFFSETS
	.align		4
        /*0088*/ 	.byte	0x04, 0x1c
        /*008a*/ 	.short	(.L_133 - .L_132)


	//   ....[0]....
.L_132:
        /*008c*/ 	.word	0x000000d0


	//   ....[1]....
        /*0090*/ 	.word	0x000002d0


	//   ....[2]....
        /*0094*/ 	.word	0x00000d00


	//----- nvinfo : EIATTR_CRS_STACK_SIZE
	.align		4
.L_133:
        /*0098*/ 	.byte	0x04, 0x1e
        /*009a*/ 	.short	(.L_135 - .L_134)
.L_134:
        /*009c*/ 	.word	0x00000000


	//----- nvinfo : EIATTR_CBANK_PARAM_SIZE
	.align		4
.L_135:
        /*00a0*/ 	.byte	0x03, 0x19
        /*00a2*/ 	.short	0x0018


	//----- nvinfo : EIATTR_PARAM_CBANK
	.align		4
        /*00a4*/ 	.byte	0x04, 0x0a
        /*00a6*/ 	.short	(.L_137 - .L_136)
	.align		4
.L_136:
        /*00a8*/ 	.word	index@(.nv.constant0._Z9gpuPGSRedPfS_cccci)
        /*00ac*/ 	.short	0x0380
        /*00ae*/ 	.short	0x0018


	//----- nvinfo : EIATTR_SW_WAR
	.align		4
.L_137:
        /*00b0*/ 	.byte	0x04, 0x36
        /*00b2*/ 	.short	(.L_139 - .L_138)
.L_138:
        /*00b4*/ 	.word	0x00000008
.L_139:


//--------------------- .nv.info._Z9gpuJacobiPfS_cccci --------------------------
	.section	.nv.info._Z9gpuJacobiPfS_cccci,"",@"SHT_CUDA_INFO"
	.sectionflags	@""
	.align	4


	//----- nvinfo : EIATTR_CUDA_API_VERSION
	.align		4
        /*0000*/ 	.byte	0x04, 0x37
        /*0002*/ 	.short	(.L_141 - .L_140)
.L_140:
        /*0004*/ 	.word	0x00000082


	//----- nvinfo : EIATTR_KPARAM_INFO
	.align		4
.L_141:
        /*0008*/ 	.byte	0x04, 0x17
        /*000a*/ 	.short	(.L_143 - .L_142)
.L_142:
        /*000c*/ 	.word	0x00000000
        /*0010*/ 	.short	0x0006
        /*0012*/ 	.short	0x0014
        /*0014*/ 	.byte	0x00, 0xf0, 0x11, 0x00


	//----- nvinfo : EIATTR_KPARAM_INFO
	.align		4
.L_143:
        /*0018*/ 	.byte	0x04, 0x17
        /*001a*/ 	.short	(.L_145 - .L_144)
.L_144:
        /*001c*/ 	.word	0x00000000
        /*0020*/ 	.short	0x0005
        /*0022*/ 	.short	0x0013
        /*0024*/ 	.byte	0x00, 0xf0, 0x05, 0x00


	//----- nvinfo : EIATTR_KPARAM_INFO
	.align		4
.L_145:
        /*0028*/ 	.byte	0x04, 0x17
        /*002a*/ 	.short	(.L_147 - .L_146)
.L_146:
        /*002c*/ 	.word	0x00000000
        /*0030*/ 	.short	0x0004
        /*0032*/ 	.short	0x0012
        /*0034*/ 	.byte	0x00, 0xf0, 0x05, 0x00


	//----- nvinfo : EIATTR_KPARAM_INFO
	.align		4
.L_147:
        /*0038*/ 	.byte	0x04, 0x17
        /*003a*/ 	.short	(.L_149 - .L_148)
.L_148:
        /*003c*/ 	.word	0x00000000
        /*0040*/ 	.short	0x0003
        /*0042*/ 	.short	0x0011
        /*0044*/ 	.byte	0x00, 0xf0, 0x05, 0x00


	//----- nvinfo : EIATTR_KPARAM_INFO
	.align		4
.L_149:
        /*0048*/ 	.byte	0x04, 0x17
        /*004a*/ 	.short	(.L_151 - .L_150)
.L_150:
        /*004c*/ 	.word	0x00000000
        /*0050*/ 	.short	0x0002
        /*0052*/ 	.short	0x0010
        /*0054*/ 	.byte	0x00, 0xf0, 0x05, 0x00


	//----- nvinfo : EIATTR_KPARAM_INFO
	.align		4
.L_151:
        /*0058*/ 	.byte	0x04, 0x17
        /*005a*/ 	.short	(.L_153 - .L_152)
.L_152:
        /*005c*/ 	.word	0x00000000
        /*0060*/ 	.short	0x0001
        /*0062*/ 	.short	0x0008
        /*0064*/ 	.byte	0x00, 0xf5, 0x21, 0x00


	//----- nvinfo : EIATTR_KPARAM_INFO
	.align		4
.L_153:
        /*0068*/ 	.byte	0x04, 0x17
        /*006a*/ 	.short	(.L_155 - .L_154)
.L_154:
        /*006c*/ 	.word	0x00000000
        /*0070*/ 	.short	0x0000
        /*0072*/ 	.short	0x0000
        /*0074*/ 	.byte	0x00, 0xf5, 0x21, 0x00


	//----- nvinfo : EIATTR_SPARSE_MMA_MASK
	.align		4
.L_155:
        /*0078*/ 	.byte	0x03, 0x50
        /*007a*/ 	.short	0x0000


	//----- nvinfo : EIATTR_MAXREG_COUNT
	.align		4
        /*007c*/ 	.byte	0x03, 0x1b
        /*007e*/ 	.short	0x00ff


	//----- nvinfo : EIATTR_MERCURY_ISA_VERSION
	.align		4
        /*0080*/ 	.byte	0x03, 0x5f
        /*0082*/ 	.short	0x0101


	//----- nvinfo : EIATTR_VRC_CTA_INIT_COUNT
	.align		4
        /*0084*/ 	.byte	0x02, 0x4a
	.zero		1
	.zero		1


	//----- nvinfo : EIATTR_EXIT_INSTR_OFFSETS
	.align		4
        /*0088*/ 	.byte	0x04, 0x1c
        /*008a*/ 	.short	(.L_157 - .L_156)


	//   ....[0]....
.L_156:
        /*008c*/ 	.word	0x000000d0


	//   ....[1]....
        /*0090*/ 	.word	0x00000c80


	//----- nvinfo : EIATTR_CRS_STACK_SIZE
	.align		4
.L_157:
        /*0094*/ 	.byte	0x04, 0x1e
        /*0096*/ 	.short	(.L_159 - .L_158)
.L_158:
        /*0098*/ 	.word	0x00000000


	//----- nvinfo : EIATTR_CBANK_PARAM_SIZE
	.align		4
.L_159:
        /*009c*/ 	.byte	0x03, 0x19
        /*009e*/ 	.short	0x0018


	//----- nvinfo : EIATTR_PARAM_CBANK
	.align		4
        /*00a0*/ 	.byte	0x04, 0x0a
        /*00a2*/ 	.short	(.L_161 - .L_160)
	.align		4
.L_160:
        /*00a4*/ 	.word	index@(.nv.constant0._Z9gpuJacobiPfS_cccci)
        /*00a8*/ 	.short	0x0380
        /*00aa*/ 	.short	0x0018


	//----- nvinfo : EIATTR_SW_WAR
	.align		4
.L_161:
        /*00ac*/ 	.byte	0x04, 0x36
        /*00ae*/ 	.short	(.L_163 - .L_162)
.L_162:
        /*00b0*/ 	.word	0x00000008
.L_163:


//--------------------- .nv.callgraph             --------------------------
	.section	.nv.callgraph,"",@"SHT_CUDA_CALLGRAPH"
	.align	4
	.sectionentsize	8
	.align		4
        /*0000*/ 	.word	0x00000000
	.align		4
        /*0004*/ 	.word	0xffffffff
	.align		4
        /*0008*/ 	.word	0x00000000
	.align		4
        /*000c*/ 	.word	0xfffffffe
	.align		4
        /*0010*/ 	.word	0x00000000
	.align		4
        /*0014*/ 	.word	0xfffffffd
	.align		4
        /*0018*/ 	.word	0x00000000
	.align		4
        /*001c*/ 	.word	0xfffffffc


//--------------------- .text._Z12gpuPSORBlackPfS_ccccif --------------------------
	.section	.text._Z12gpuPSORBlackPfS_ccccif,"ax",@progbits
	.align	128
        .global         _Z12gpuPSORBlackPfS_ccccif
        .type           _Z12gpuPSORBlackPfS_ccccif,@function
        .size           _Z12gpuPSORBlackPfS_ccccif,(.L_x_165 - _Z12gpuPSORBlackPfS_ccccif)
        .other          _Z12gpuPSORBlackPfS_ccccif,@"STO_CUDA_ENTRY STV_DEFAULT"
_Z12gpuPSORBlackPfS_ccccif:
.text._Z12gpuPSORBlackPfS_ccccif:
[----:B------:R-:W-:Y:S01]  /*0000*/  LDC R1, c[0x0][0x37c] ;  /* 0x0000df00ff017b82 */ /* 0x000fe20000000800 */
[----:B------:R-:W0:Y:S07]  /*0010*/  S2R R5, SR_TID.X ;  /* 0x0000000000057919 */ /* 0x000e2e0000002100 */
[----:B------:R-:W0:Y:S01]  /*0020*/  LDC R0, c[0x0][0x360] ;  /* 0x0000d800ff007b82 */ /* 0x000e220000000800 */
[----:B------:R-:W1:Y:S07]  /*0030*/  S2R R7, SR_TID.Y ;  /* 0x0000000000077919 */ /* 0x000e6e0000002200 */
[----:B------:R-:W0:Y:S08]  /*0040*/  S2UR UR4, SR_CTAID.X ;  /* 0x00000000000479c3 */ /* 0x000e300000002500 */
[----:B------:R-:W1:Y:S08]  /*0050*/  S2UR UR5, SR_CTAID.Y ;  /* 0x00000000000579c3 */ /* 0x000e700000002600 */
[----:B------:R-:W1:Y:S08]  /*0060*/  LDC R2, c[0x0][0x364] ;  /* 0x0000d900ff027b82 */ /* 0x000e700000000800 */
[----:B------:R-:W2:Y:S01]  /*0070*/  LDC R3, c[0x0][0x394] ;  /* 0x0000e500ff037b82 */ /* 0x000ea20000000800 */
[----:B0-----:R-:W-:-:S02]  /*0080*/  IMAD R0, R0, UR4, R5 ;  /* 0x0000000400007c24 */ /* 0x001fc4000f8e0205 */
[----:B-1----:R-:W-:Y:S02]  /*0090*/  IMAD R2, R2, UR5, R7 ;  /* 0x0000000502027c24 */ /* 0x002fe4000f8e0207 */
[-C--:B--2---:R-:W-:Y:S02]  /*00a0*/  IMAD R5, R3, R3.reuse, RZ ;  /* 0x0000000303057224 */ /* 0x084fe400078e02ff */
[----:B------:R-:W-:-:S05]  /*00b0*/  IMAD R0, R2, R3, R0 ;  /* 0x0000000302007224 */ /* 0x000fca00078e0200 */
[----:B------:R-:W-:-:S13]  /*00c0*/  ISETP.GE.AND P0, PT, R0, R5, PT ;  /* 0x000000050000720c */ /* 0x000fda0003f06270 */
[----:B------:R-:W-:Y:S05]  /*00d0*/  @P0 EXIT ;  /* 0x000000000000094d */ /* 0x000fea0003800000 */
[-C--:B------:R-:W-:Y:S02]  /*00e0*/  IABS R2, R3.reuse ;  /* 0x0000000300027213 */ /* 0x080fe40000000000 */
[----:B------:R-:W-:Y:S02]  /*00f0*/  IABS R13, R0 ;  /* 0x00000000000d7213 */ /* 0x000fe40000000000 */
[----:B------:R-:W0:Y:S01]  /*0100*/  I2F.RP R6, R2 ;  /* 0x0000000200067306 */ /* 0x000e220000209400 */
[----:B------:R-:W-:Y:S02]  /*0110*/  ISETP.NE.AND P2, PT, R3, RZ, PT ;  /* 0x000000ff0300720c */ /* 0x000fe40003f45270 */
[----:B------:R-:W-:-:S05]  /*0120*/  LOP3.LUT R8, RZ, R3, RZ, 0x33, !PT ;  /* 0x00000003ff087212 */ /* 0x000fca00078e33ff */
[----:B0-----:R-:W0:Y:S02]  /*0130*/  MUFU.RCP R6, R6 ;  /* 0x0000000600067308 */ /* 0x001e240000001000 */
[----:B0-----:R-:W-:-:S06]  /*0140*/  VIADD R4, R6, 0xffffffe ;  /* 0x0ffffffe06047836 */ /* 0x001fcc0000000000 */
[----:B------:R0:W1:Y:S02]  /*0150*/  F2I.FTZ.U32.TRUNC.NTZ R5, R4 ;  /* 0x0000000400057305 */ /* 0x000064000021f000 */
[----:B0-----:R-:W-:Y:S02]  /*0160*/  IMAD.MOV.U32 R4, RZ, RZ, RZ ;  /* 0x000000ffff047224 */ /* 0x001fe400078e00ff */
[----:B-1----:R-:W-:-:S04]  /*0170*/  IMAD.MOV R7, RZ, RZ, -R5 ;  /* 0x000000ffff077224 */ /* 0x002fc800078e0a05 */
[----:B------:R-:W-:-:S04]  /*0180*/  IMAD R7, R7, R2, RZ ;  /* 0x0000000207077224 */ /* 0x000fc800078e02ff */
[----:B------:R-:W-:Y:S01]  /*0190*/  IMAD.HI.U32 R5, R5, R7, R4 ;  /* 0x0000000705057227 */ /* 0x000fe200078e0004 */
[----:B------:R-:W-:-:S04]  /*01a0*/  LOP3.LUT R4, R0, R3, RZ, 0x3c, !PT ;  /* 0x0000000300047212 */ /* 0x000fc800078e3cff */
[----:B------:R-:W-:Y:S01]  /*01b0*/  ISETP.GE.AND P3, PT, R4, RZ, PT ;  /* 0x000000ff0400720c */ /* 0x000fe20003f66270 */
[----:B------:R-:W-:Y:S01]  /*01c0*/  IMAD.HI.U32 R5, R5, R13, RZ ;  /* 0x0000000d05057227 */ /* 0x000fe200078e00ff */
[----:B------:R-:W-:-:S04]  /*01d0*/  LEA.HI R4, R0, R0, RZ, 0x1 ;  /* 0x0000000000047211 */ /* 0x000fc800078f08ff */
[----:B------:R-:W-:-:S05]  /*01e0*/  IADD3 R10, PT, PT, -R5, RZ, RZ ;  /* 0x000000ff050a7210 */ /* 0x000fca0007ffe1ff */
[----:B------:R-:W-:-:S05]  /*01f0*/  IMAD R9, R2, R10, R13 ;  /* 0x0000000a02097224 */ /* 0x000fca00078e020d */
[----:B------:R-:W-:-:S13]  /*0200*/  ISETP.GT.U32.AND P1, PT, R2, R9, PT ;  /* 0x000000090200720c */ /* 0x000fda0003f24070 */
[----:B------:R-:W-:Y:S02]  /*0210*/  @!P1 IMAD.IADD R9, R9, 0x1, -R2 ;  /* 0x0000000109099824 */ /* 0x000fe400078e0a02 */
[----:B------:R-:W-:-:S03]  /*0220*/  @!P1 VIADD R5, R5, 0x1 ;  /* 0x0000000105059836 */ /* 0x000fc60000000000 */
[----:B------:R-:W-:-:S13]  /*0230*/  ISETP.GE.U32.AND P0, PT, R9, R2, PT ;  /* 0x000000020900720c */ /* 0x000fda0003f06070 */
[----:B------:R-:W-:-:S05]  /*0240*/  @P0 VIADD R5, R5, 0x1 ;  /* 0x0000000105050836 */ /* 0x000fca0000000000 */
[----:B------:R-:W-:-:S04]  /*0250*/  @!P3 IADD3 R5, PT, PT, -R5, RZ, RZ ;  /* 0x000000ff0505b210 */ /* 0x000fc80007ffe1ff */
[----:B------:R-:W-:Y:S02]  /*0260*/  SEL R12, R8, R5, !P2 ;  /* 0x00000005080c7207 */ /* 0x000fe40005000000 */
[----:B------:R-:W-:Y:S02]  /*0270*/  LOP3.LUT R5, R4, 0xfffffffe, RZ, 0xc0, !PT ;  /* 0xfffffffe04057812 */ /* 0x000fe400078ec0ff */
[----:B------:R-:W-:-:S03]  /*0280*/  LEA.HI R6, R12, R12, RZ, 0x1 ;  /* 0x0000000c0c067211 */ /* 0x000fc600078f08ff */
[----:B------:R-:W-:Y:S01]  /*0290*/  IMAD.IADD R5, R0, 0x1, -R5 ;  /* 0x0000000100057824 */ /* 0x000fe200078e0a05 */
[----:B------:R-:W-:-:S05]  /*02a0*/  LOP3.LUT R6, R6, 0xfffffffe, RZ, 0xc0, !PT ;  /* 0xfffffffe06067812 */ /* 0x000fca00078ec0ff */
[----:B------:R-:W-:-:S05]  /*02b0*/  IMAD.IADD R6, R12, 0x1, -R6 ;  /* 0x000000010c067824 */ /* 0x000fca00078e0a06 */
[----:B------:R-:W-:-:S13]  /*02c0*/  ISETP.NE.AND P0, PT, R5, R6, PT ;  /* 0x000000060500720c */ /* 0x000fda0003f05270 */
[----:B------:R-:W-:Y:S05]  /*02d0*/  @P0 EXIT ;  /* 0x000000000000094d */ /* 0x000fea0003800000 */
[----:B------:R-:W0:Y:S01]  /*02e0*/  LDC.64 R6, c[0x0][0x380] ;  /* 0x0000e000ff067b82 */ /* 0x000e220000000a00 */
[----:B------:R-:W-:Y:S01]  /*02f0*/  VIADD R11, R3, 0xffffffff ;  /* 0xffffffff030b7836 */ /* 0x000fe20000000000 */
[----:B------:R-:W1:Y:S01]  /*0300*/  LDCU.64 UR6, c[0x0][0x358] ;  /* 0x00006b00ff0677ac */ /* 0x000e620008000a00 */
[----:B------:R-:W-:Y:S03]  /*0310*/  BSSY.RECONVERGENT B0, `(.L_x_0) ;  /* 0x000009f000007945 */ /* 0x000fe60003800200 */
[----:B------:R-:W-:-:S04]  /*0320*/  ISETP.NE.AND P0, PT, R0, R11, PT ;  /* 0x0000000b0000720c */ /* 0x000fc80003f05270 */
[C---:B------:R-:W-:Y:S01]  /*0330*/  ISETP.EQ.OR P0, PT, R0.reuse, RZ, !P0 ;  /* 0x000000ff0000720c */ /* 0x040fe20004702670 */
[----:B0-----:R-:W-:-:S12]  /*0340*/  IMAD.WIDE R4, R0, 0x4, R6 ;  /* 0x0000000400047825 */ /* 0x001fd800078e0206 */
[----:B-1----:R-:W-:Y:S05]  /*0350*/  @P0 BRA `(.L_x_1) ;  /* 0x00000000006c0947 */ /* 0x002fea0003800000 */
[----:B------:R-:W-:Y:S01]  /*0360*/  ISETP.NE.AND P0, PT, R12, RZ, PT ;  /* 0x000000ff0c00720c */ /* 0x000fe20003f05270 */
[----:B------:R-:W-:-:S12]  /*0370*/  BSSY.RELIABLE B1, `(.L_x_2) ;  /* 0x000000d000017945 */ /* 0x000fd80003800100 */
[----:B------:R-:W-:Y:S05]  /*0380*/  @P0 BRA `(.L_x_3) ;  /* 0x00000000002c0947 */ /* 0x000fea0003800000 */
[----:B------:R-:W-:Y:S01]  /*0390*/  IMAD R9, R2, R10, R13 ;  /* 0x0000000a02097224 */ /* 0x000fe200078e020d */
[----:B------:R-:W-:-:S04]  /*03a0*/  ISETP.GE.AND P3, PT, R0, RZ, PT ;  /* 0x000000ff0000720c */ /* 0x000fc80003f66270 */
[----:B------:R-:W-:-:S04]  /*03b0*/  @!P1 IADD3 R9, PT, PT, R9, -R2, RZ ;  /* 0x8000000209099210 */ /* 0x000fc80007ffe0ff */
[----:B------:R-:W-:Y:S01]  /*03c0*/  ISETP.GT.U32.AND P1, PT, R2, R9, PT ;  /* 0x000000090200720c */ /* 0x000fe20003f24070 */
[----:B------:R-:W-:-:S05]  /*03d0*/  IMAD.IADD R10, R9, 0x1, -R2 ;  /* 0x00000001090a7824 */ /* 0x000fca00078e0a02 */
[----:B------:R-:W-:-:S05]  /*03e0*/  SEL R13, R10, R9, !P1 ;  /* 0x000000090a0d7207 */ /* 0x000fca0004800000 */
[----:B------:R-:W-:-:S05]  /*03f0*/  @!P3 IMAD.MOV R13, RZ, RZ, -R13 ;  /* 0x000000ffff0db224 */ /* 0x000fca00078e0a0d */
[----:B------:R-:W-:-:S04]  /*0400*/  SEL R10, R8, R13, !P2 ;  /* 0x0000000d080a7207 */ /* 0x000fc80005000000 */
[----:B------:R-:W-:-:S13]  /*0410*/  ISETP.NE.AND P1, PT, R10, R11, PT ;  /* 0x0000000b0a00720c */ /* 0x000fda0003f25270 */
[----:B------:R-:W-:Y:S05]  /*0420*/  @!P1 BREAK.RELIABLE B1 ;  /* 0x0000000000019942 */ /* 0x000fea0003800100 */
[----:B------:R-:W-:Y:S05]  /*0430*/  @!P1 BRA `(.L_x_1) ;  /* 0x0000000000349947 */ /* 0x000fea0003800000 */
.L_x_3:
[----:B------:R-:W-:Y:S05]  /*0440*/  BSYNC.RELIABLE B1 ;  /* 0x0000000000017941 */ /* 0x000fea0003800100 */
.L_x_2:
[----:B------:R-:W-:Y:S01]  /*0450*/  ISETP.GE.AND P3, PT, R0, RZ, PT ;  /* 0x000000ff0000720c */ /* 0x000fe20003f66270 */
[----:B------:R-:W-:Y:S01]  /*0460*/  BSSY.RELIABLE B1, `(.L_x_4) ;  /* 0x0000012000017945 */ /* 0x000fe20003800100 */
[----:B------:R-:W-:Y:S01]  /*0470*/  ISETP.GT.U32.AND P1, PT, R2, R9, PT ;  /* 0x000000090200720c */ /* 0x000fe20003f24070 */
[----:B------:R-:W-:-:S05]  /*0480*/  IMAD.IADD R2, R9, 0x1, -R2 ;  /* 0x0000000109027824 */ /* 0x000fca00078e0a02 */
[----:B------:R-:W-:-:S05]  /*0490*/  SEL R9, R2, R9, !P1 ;  /* 0x0000000902097207 */ /* 0x000fca0004800000 */
[----:B------:R-:W-:-:S04]  /*04a0*/  @!P3 IADD3 R9, PT, PT, -R9, RZ, RZ ;  /* 0x000000ff0909b210 */ /* 0x000fc80007ffe1ff */
[----:B------:R-:W-:-:S04]  /*04b0*/  SEL R8, R8, R9, !P2 ;  /* 0x0000000908087207 */ /* 0x000fc80005000000 */
[----:B------:R-:W-:-:S13]  /*04c0*/  ISETP.NE.AND P1, PT, R8, RZ, PT ;  /* 0x000000ff0800720c */ /* 0x000fda0003f25270 */
[----:B------:R-:W-:Y:S05]  /*04d0*/  @P1 BRA `(.L_x_5) ;  /* 0x0000000000141947 */ /* 0x000fea0003800000 */
[----:B------:R-:W-:-:S13]  /*04e0*/  ISETP.NE.AND P2, PT, R12, R11, PT ;  /* 0x0000000b0c00720c */ /* 0x000fda0003f45270 */
[----:B------:R-:W-:Y:S05]  /*04f0*/  @!P2 BREAK.RELIABLE B1 ;  /* 0x000000000001a942 */ /* 0x000fea0003800100 */
[----:B------:R-:W-:Y:S05]  /*0500*/  @P2 BRA `(.L_x_6) ;  /* 0x00000000001c2947 */ /* 0x000fea0003800000 */
.L_x_1:
[----:B------:R2:W5:Y:S01]  /*0510*/  LDG.E R11, desc[UR6][R4.64] ;  /* 0x00000006040b7981 */ /* 0x000562000c1e1900 */
[----:B------:R-:W-:Y:S05]  /*0520*/  BRA `(.L_x_7) ;  /* 0x0000000400f47947 */ /* 0x000fea0003800000 */
.L_x_5:
[-C--:B------:R-:W-:Y:S02]  /*0530*/  ISETP.NE.AND P2, PT, R8, R11.reuse, PT ;  /* 0x0000000b0800720c */ /* 0x080fe40003f45270 */
[C---:B------:R-:W-:Y:S02]  /*0540*/  ISETP.NE.AND P3, PT, R12.reuse, RZ, PT ;  /* 0x000000ff0c00720c */ /* 0x040fe40003f65270 */
[----:B------:R-:W-:-:S13]  /*0550*/  ISETP.NE.AND P2, PT, R12, R11, P2 ;  /* 0x0000000b0c00720c */ /* 0x000fda0001745270 */
[----:B------:R-:W-:Y:S05]  /*0560*/  @P2 BREAK.RELIABLE P3, B1 ;  /* 0x0000000000012942 */ /* 0x000fea0001800100 */
[----:B------:R-:W-:Y:S05]  /*0570*/  @P2 BRA P3, `(.L_x_8) ;  /* 0x0000000400942947 */ /* 0x000fea0001800000 */
.L_x_6:
[----:B------:R-:W-:Y:S05]  /*0580*/  BSYNC.RELIABLE B1 ;  /* 0x0000000000017941 */ /* 0x000fea0003800100 */
.L_x_4:
[----:B------:R-:W0:Y:S01]  /*0590*/  LDCU.U8 UR4, c[0x0][0x390] ;  /* 0x00007200ff0477ac */ /* 0x000e220008000000 */
[----:B------:R-:W-:Y:S01]  /*05a0*/  IMAD.MOV.U32 R2, RZ, RZ, 0x40400000 ;  /* 0x40400000ff027424 */ /* 0x000fe200078e00ff */
[----:B0-----:R-:W-:-:S06]  /*05b0*/  UPRMT UR4, UR4, 0x8880, URZ ;  /* 0x0000888004047896 */ /* 0x001fcc00080000ff */
[----:B------:R-:W-:-:S13]  /*05c0*/  ISETP.EQ.OR P0, PT, RZ, UR4, P0 ;  /* 0x00000004ff007c0c */ /* 0x000fda0008702670 */
[----:B------:R-:W-:Y:S05]  /*05d0*/  @P0 BRA `(.L_x_9) ;  /* 0x0000000000500947 */ /* 0x000fea0003800000 */
[----:B------:R-:W-:Y:S01]  /*05e0*/  IMAD.WIDE R6, R3, 0x4, R4 ;  /* 0x0000000403067825 */ /* 0x000fe200078e0204 */
[----:B------:R-:W2:Y:S04]  /*05f0*/  LDG.E R0, desc[UR6][R4.64+0x4] ;  /* 0x0000040604007981 */ /* 0x000ea8000c1e1900 */
[----:B------:R-:W3:Y:S04]  /*0600*/  LDG.E R3, desc[UR6][R4.64+-0x4] ;  /* 0xfffffc0604037981 */ /* 0x000ee8000c1e1900 */
[----:B------:R-:W2:Y:S01]  /*0610*/  LDG.E R7, desc[UR6][R6.64] ;  /* 0x0000000606077981 */ /* 0x000ea2000c1e1900 */
[----:B------:R-:W-:-:S04]  /*0620*/  IMAD.MOV.U32 R9, RZ, RZ, 0x3eaaaaab ;  /* 0x3eaaaaabff097424 */ /* 0x000fc800078e00ff */
[----:B------:R-:W-:Y:S01]  /*0630*/  FFMA R8, R9, -R2, 1 ;  /* 0x3f80000009087423 */ /* 0x000fe20000000802 */
[----:B------:R-:W-:Y:S01]  /*0640*/  BSSY.RECONVERGENT B1, `(.L_x_10) ;  /* 0x000000c000017945 */ /* 0x000fe20003800200 */
[----:B--2---:R-:W-:-:S04]  /*0650*/  FADD R0, R0, R7 ;  /* 0x0000000700007221 */ /* 0x004fc80000000000 */
[----:B---3--:R-:W-:-:S04]  /*0660*/  FADD R0, R0, R3 ;  /* 0x0000000300007221 */ /* 0x008fc80000000000 */
[----:B------:R-:W0:Y:S01]  /*0670*/  FCHK P0, R0, 3 ;  /* 0x4040000000007902 */ /* 0x000e220000000000 */
[----:B------:R-:W-:-:S04]  /*0680*/  FFMA R3, R8, R9, 0.3333333432674407959 ;  /* 0x3eaaaaab08037423 */ /* 0x000fc80000000009 */
[----:B------:R-:W-:-:S04]  /*0690*/  FFMA R8, R0, R3, RZ ;  /* 0x0000000300087223 */ /* 0x000fc800000000ff */
[----:B------:R-:W-:-:S04]  /*06a0*/  FFMA R9, R8, -3, R0 ;  /* 0xc040000008097823 */ /* 0x000fc80000000000 */
[----:B------:R-:W-:Y:S01]  /*06b0*/  FFMA R11, R3, R9, R8 ;  /* 0x00000009030b7223 */ /* 0x000fe20000000008 */
[----:B0-----:R-:W-:Y:S06]  /*06c0*/  @!P0 BRA `(.L_x_11) ;  /* 0x00000000000c8947 */ /* 0x001fec0003800000 */
[----:B------:R-:W-:Y:S01]  /*06d0*/  IMAD.MOV.U32 R3, RZ, RZ, R0 ;  /* 0x000000ffff037224 */ /* 0x000fe200078e0000 */
[----:B------:R-:W-:-:S07]  /*06e0*/  MOV R6, 0x700 ;  /* 0x0000070000067802 */ /* 0x000fce0000000f00 */
[----:B------:R-:W-:Y:S05]  /*06f0*/  CALL.REL.NOINC `($__internal_0_$__cuda_sm3x_div_rn_noftz_f32_slowpath) ;  /* 0x0000000400907944 */ /* 0x000fea0003c00000 */
.L_x_11:
[----:B------:R-:W-:Y:S05]  /*0700*/  BSYNC.RECONVERGENT B1 ;  /* 0x0000000000017941 */ /* 0x000fea0003800200 */
.L_x_10:
[----:B------:R-:W-:Y:S05]  /*0710*/  BRA `(.L_x_7) ;  /* 0x0000000400787947 */ /* 0x000fea0003800000 */
.L_x_9:
[----:B------:R-:W0:Y:S01]  /*0720*/  LDCU.S8 UR4, c[0x0][0x391] ;  /* 0x00007220ff0477ac */ /* 0x000e220008000200 */
[----:B------:R-:W-:-:S04]  /*0730*/  ISETP.NE.AND P0, PT, R8, R11, PT ;  /* 0x0000000b0800720c */ /* 0x000fc80003f05270 */
[----:B0-----:R-:W-:-:S13]  /*0740*/  ISETP.EQ.OR P0, PT, RZ, UR4, P0 ;  /* 0x00000004ff007c0c */ /* 0x001fda0008702670 */
[----:B------:R-:W-:Y:S05]  /*0750*/  @P0 BRA `(.L_x_12) ;  /* 0x0000000000540947 */ /* 0x000fea0003800000 */
[----:B------:R-:W-:Y:S01]  /*0760*/  IADD3 R11, PT, PT, R0, -R3, RZ ;  /* 0x80000003000b7210 */ /* 0x000fe20007ffe0ff */
[----:B------:R-:W-:Y:S01]  /*0770*/  IMAD.WIDE R8, R3, 0x4, R4 ;  /* 0x0000000403087825 */ /* 0x000fe200078e0204 */
[----:B------:R-:W2:Y:S03]  /*0780*/  LDG.E R0, desc[UR6][R4.64+-0x4] ;  /* 0xfffffc0604007981 */ /* 0x000ea6000c1e1900 */
[----:B------:R-:W-:Y:S02]  /*0790*/  IMAD.WIDE R6, R11, 0x4, R6 ;  /* 0x000000040b067825 */ /* 0x000fe400078e0206 */
[----:B------:R-:W2:Y:S04]  /*07a0*/  LDG.E R9, desc[UR6][R8.64] ;  /* 0x0000000608097981 */ /* 0x000ea8000c1e1900 */
[----:B------:R-:W3:Y:S01]  /*07b0*/  LDG.E R7, desc[UR6][R6.64] ;  /* 0x0000000606077981 */ /* 0x000ee2000c1e1900 */
[----:B------:R-:W-:Y:S01]  /*07c0*/  IMAD.MOV.U32 R11, RZ, RZ, 0x3eaaaaab ;  /* 0x3eaaaaabff0b7424 */ /* 0x000fe200078e00ff */
[----:B------:R-:W-:Y:S03]  /*07d0*/  BSSY.RECONVERGENT B1, `(.L_x_13) ;  /* 0x000000c000017945 */ /* 0x000fe60003800200 */
[----:B------:R-:W-:Y:S01]  /*07e0*/  FFMA R10, R11, -R2, 1 ;  /* 0x3f8000000b0a7423 */ /* 0x000fe20000000802 */
[----:B--2---:R-:W-:-:S04]  /*07f0*/  FADD R0, R0, R9 ;  /* 0x0000000900007221 */ /* 0x004fc80000000000 */
[----:B---3--:R-:W-:Y:S01]  /*0800*/  FADD R3, R0, R7 ;  /* 0x0000000700037221 */ /* 0x008fe20000000000 */
[----:B------:R-:W-:-:S03]  /*0810*/  FFMA R0, R10, R11, 0.3333333432674407959 ;  /* 0x3eaaaaab0a007423 */ /* 0x000fc6000000000b */
[----:B------:R-:W0:Y:S01]  /*0820*/  FCHK P0, R3, 3 ;  /* 0x4040000003007902 */ /* 0x000e220000000000 */
[----:B------:R-:W-:-:S04]  /*0830*/  FFMA R10, R0, R3, RZ ;  /* 0x00000003000a7223 */ /* 0x000fc800000000ff */
[----:B------:R-:W-:-:S04]  /*0840*/  FFMA R11, R10, -3, R3 ;  /* 0xc04000000a0b7823 */ /* 0x000fc80000000003 */
[----:B------:R-:W-:Y:S01]  /*0850*/  FFMA R11, R0, R11, R10 ;  /* 0x0000000b000b7223 */ /* 0x000fe2000000000a */
[----:B0-----:R-:W-:Y:S06]  /*0860*/  @!P0 BRA `(.L_x_14) ;  /* 0x0000000000088947 */ /* 0x001fec0003800000 */
[----:B------:R-:W-:-:S07]  /*0870*/  MOV R6, 0x890 ;  /* 0x0000089000067802 */ /* 0x000fce0000000f00 */
[----:B------:R-:W-:Y:S05]  /*0880*/  CALL.REL.NOINC `($__internal_0_$__cuda_sm3x_div_rn_noftz_f32_slowpath) ;  /* 0x00000004002c7944 */ /* 0x000fea0003c00000 */
.L_x_14:
[----:B------:R-:W-:Y:S05]  /*0890*/  BSYNC.RECONVERGENT B1 ;  /* 0x0000000000017941 */ /* 0x000fea0003800200 */
.L_x_13:
[----:B------:R-:W-:Y:S05]  /*08a0*/  BRA `(.L_x_7) ;  /* 0x0000000400147947 */ /* 0x000fea0003800000 */
.L_x_12:
[----:B------:R-:W0:Y:S01]  /*08b0*/  LDCU.S8 UR4, c[0x0][0x392] ;  /* 0x00007240ff0477ac */ /* 0x000e220008000200 */
[----:B------:R-:W-:-:S04]  /*08c0*/  ISETP.NE.AND P0, PT, R12, R11, PT ;  /* 0x0000000b0c00720c */ /* 0x000fc80003f05270 */
[----:B0-----:R-:W-:-:S13]  /*08d0*/  ISETP.EQ.OR P0, PT, RZ, UR4, P0 ;  /* 0x00000004ff007c0c */ /* 0x001fda0008702670 */
[----:B------:R-:W-:Y:S05]  /*08e0*/  @P0 BRA `(.L_x_15) ;  /* 0x0000000000500947 */ /* 0x000fea0003800000 */
[----:B------:R-:W-:Y:S02]  /*08f0*/  IMAD.IADD R3, R0, 0x1, -R3 ;  /* 0x0000000100037824 */ /* 0x000fe400078e0a03 */
[----:B------:R-:W2:Y:S02]  /*0900*/  LDG.E R0, desc[UR6][R4.64+0x4] ;  /* 0x0000040604007981 */ /* 0x000ea4000c1e1900 */
[----:B------:R-:W-:Y:S02]  /*0910*/  IMAD.WIDE R6, R3, 0x4, R6 ;  /* 0x0000000403067825 */ /* 0x000fe400078e0206 */
[----:B------:R-:W2:Y:S04]  /*0920*/  LDG.E R3, desc[UR6][R4.64+-0x4] ;  /* 0xfffffc0604037981 */ /* 0x000ea8000c1e1900 */
[----:B------:R-:W3:Y:S01]  /*0930*/  LDG.E R7, desc[UR6][R6.64] ;  /* 0x0000000606077981 */ /* 0x000ee2000c1e1900 */
[----:B------:R-:W-:Y:S01]  /*0940*/  HFMA2 R9, -RZ, RZ, 1.666015625, -0.052093505859375 ;  /* 0x3eaaaaabff097431 */ /* 0x000fe200000001ff */
[----:B------:R-:W-:Y:S04]  /*0950*/  BSSY.RECONVERGENT B1, `(.L_x_16) ;  /* 0x000000c000017945 */ /* 0x000fe80003800200 */
        /* <DEDUP_REMOVED lines=11> */
.L_x_17:
[----:B------:R-:W-:Y:S05]  /*0a10*/  BSYNC.RECONVERGENT B1 ;  /* 0x0000000000017941 */ /* 0x000fea0003800200 */
.L_x_16:
[----:B------:R-:W-:Y:S05]  /*0a20*/  BRA `(.L_x_7) ;  /* 0x0000000000b47947 */ /* 0x000fea0003800000 */
.L_x_15:
[----:B------:R-:W0:Y:S02]  /*0a30*/  LDCU.S8 UR4, c[0x0][0x393] ;  /* 0x00007260ff0477ac */ /* 0x000e240008000200 */
[----:B0-----:R-:W-:-:S13]  /*0a40*/  ISETP.EQ.OR P1, PT, RZ, UR4, P1 ;  /* 0x00000004ff007c0c */ /* 0x001fda0008f22670 */
[----:B------:R-:W-:Y:S05]  /*0a50*/  @P1 BRA `(.L_x_18) ;  /* 0x0000000000541947 */ /* 0x000fea0003800000 */
[----:B------:R-:W-:Y:S02]  /*0a60*/  IMAD.IADD R11, R0, 0x1, -R3 ;  /* 0x00000001000b7824 */ /* 0x000fe400078e0a03 */
        /* <DEDUP_REMOVED lines=18> */
.L_x_20:
[----:B------:R-:W-:Y:S05]  /*0b90*/  BSYNC.RECONVERGENT B1 ;  /* 0x0000000000017941 */ /* 0x000fea0003800200 */
.L_x_19:
[----:B------:R-:W-:Y:S05]  /*0ba0*/  BRA `(.L_x_7) ;  /* 0x0000000000547947 */ /* 0x000fea0003800000 */
.L_x_18:
[----:B------:R1:W5:Y:S01]  /*0bb0*/  LDG.E R11, desc[UR6][R4.64] ;  /* 0x00000006040b7981 */ /* 0x000362000c1e1900 */
[----:B------:R-:W-:Y:S05]  /*0bc0*/  BRA `(.L_x_7) ;  /* 0x00000000004c7947 */ /* 0x000fea0003800000 */
.L_x_8:
[C---:B------:R-:W-:Y:S01]  /*0bd0*/  IADD3 R9, PT, PT, R0.reuse, -R3, RZ ;  /* 0x8000000300097210 */ /* 0x040fe20007ffe0ff */
[----:B------:R-:W2:Y:S01]  /*0be0*/  LDG.E R10, desc[UR6][R4.64+-0x4] ;  /* 0xfffffc06040a7981 */ /* 0x000ea2000c1e1900 */
[----:B------:R-:W0:Y:S03]  /*0bf0*/  LDC R12, c[0x0][0x398] ;  /* 0x0000e600ff0c7b82 */ /* 0x000e260000000800 */
[----:B------:R-:W-:Y:S01]  /*0c00*/  IMAD.WIDE R6, R9, 0x4, R6 ;  /* 0x0000000409067825 */ /* 0x000fe200078e0206 */
[----:B------:R-:W2:Y:S03]  /*0c10*/  LDG.E R11, desc[UR6][R4.64+0x4] ;  /* 0x00000406040b7981 */ /* 0x000ea6000c1e1900 */
[----:B------:R-:W-:Y:S01]  /*0c20*/  IMAD.WIDE R8, R3, 0x4, R4 ;  /* 0x0000000403087825 */ /* 0x000fe200078e0204 */
[----:B------:R-:W3:Y:S01]  /*0c30*/  LDG.E R13, desc[UR6][R4.64] ;  /* 0x00000006040d7981 */ /* 0x000ee2000c1e1900 */
[----:B------:R-:W1:Y:S03]  /*0c40*/  LDC.64 R2, c[0x0][0x388] ;  /* 0x0000e200ff027b82 */ /* 0x000e660000000a00 */
[----:B------:R-:W4:Y:S04]  /*0c50*/  LDG.E R7, desc[UR6][R6.64] ;  /* 0x0000000606077981 */ /* 0x000f28000c1e1900 */
[----:B------:R-:W5:Y:S01]  /*0c60*/  LDG.E R9, desc[UR6][R8.64] ;  /* 0x0000000608097981 */ /* 0x000f62000c1e1900 */
[----:B-1----:R-:W-:-:S04]  /*0c70*/  IMAD.WIDE R2, R0, 0x4, R2 ;  /* 0x0000000400027825 */ /* 0x002fc800078e0202 */
[----:B--2---:R-:W-:-:S04]  /*0c80*/  FADD R10, R10, R11 ;  /* 0x0000000b0a0a7221 */ /* 0x004fc80000000000 */
[----:B----4-:R-:W-:-:S04]  /*0c90*/  FADD R10, R10, R7 ;  /* 0x000000070a0a7221 */ /* 0x010fc80000000000 */
[----:B-----5:R-:W-:Y:S01]  /*0ca0*/  FADD R10, R10, R9 ;  /* 0x000000090a0a7221 */ /* 0x020fe20000000000 */
[----:B0-----:R-:W-:-:S03]  /*0cb0*/  FMUL R11, R12, 0.25 ;  /* 0x3e8000000c0b7820 */ /* 0x001fc60000400000 */
[----:B---3--:R-:W-:-:S04]  /*0cc0*/  FFMA R10, R13, -4, R10 ;  /* 0xc08000000d0a7823 */ /* 0x008fc8000000000a */
[----:B------:R-:W-:-:S04]  /*0cd0*/  FFMA R11, R10, R11, R13 ;  /* 0x0000000b0a0b7223 */ /* 0x000fc8000000000d */
[----:B------:R-:W-:-:S05]  /*0ce0*/  FADD R7, -R13, R11 ;  /* 0x0000000b0d077221 */ /* 0x000fca0000000100 */
[----:B------:R0:W-:Y:S02]  /*0cf0*/  STG.E desc[UR6][R2.64], R7 ;  /* 0x0000000702007986 */ /* 0x0001e4000c101906 */
.L_x_7:
[----:B------:R-:W-:Y:S05]  /*0d00*/  BSYNC.RECONVERGENT B0 ;  /* 0x0000000000007941 */ /* 0x000fea0003800200 */
.L_x_0:
[----:B------:R-:W-:Y:S05]  /*0d10*/  WARPSYNC.ALL ;  /* 0x0000000000007948 */ /* 0x000fea0003800000 */
[----:B-----5:R-:W-:Y:S01]  /*0d20*/  STG.E desc[UR6][R4.64], R11 ;  /* 0x0000000b04007986 */ /* 0x020fe2000c101906 */
[----:B------:R-:W-:Y:S05]  /*0d30*/  EXIT ;  /* 0x000000000000794d */ /* 0x000fea0003800000 */
        .weak           $__internal_0_$__cuda_sm3x_div_rn_noftz_f32_slowpath
        .type           $__internal_0_$__cuda_sm3x_div_rn_noftz_f32_slowpath,@function
        .size           $__internal_0_$__cuda_sm3x_div_rn_noftz_f32_slowpath,(.L_x_165 - $__internal_0_$__cuda_sm3x_div_rn_noftz_f32_slowpath)
$__internal_0_$__cuda_sm3x_div_rn_noftz_f32_slowpath:
[----:B------:R-:W-:Y:S01]  /*0d40*/  SHF.R.U32.HI R2, RZ, 0x17, R2 ;  /* 0x00000017ff027819 */ /* 0x000fe20000011602 */
[----:B------:R-:W-:Y:S01]  /*0d50*/  BSSY.RECONVERGENT B2, `(.L_x_21) ;  /* 0x0000064000027945 */ /* 0x000fe20003800200 */
[----:B------:R-:W-:Y:S01]  /*0d60*/  SHF.R.U32.HI R0, RZ, 0x17, R3 ;  /* 0x00000017ff007819 */ /* 0x000fe20000011603 */
[----:B------:R-:W-:Y:S01]  /*0d70*/  HFMA2 R8, -RZ, RZ, 2.125, 0 ;  /* 0x40400000ff087431 */ /* 0x000fe200000001ff */
[----:B------:R-:W-:Y:S02]  /*0d80*/  LOP3.LUT R2, R2, 0xff, RZ, 0xc0, !PT ;  /* 0x000000ff02027812 */ /* 0x000fe400078ec0ff */
[----:B------:R-:W-:-:S03]  /*0d90*/  LOP3.LUT R12, R0, 0xff, RZ, 0xc0, !PT ;  /* 0x000000ff000c7812 */ /* 0x000fc600078ec0ff */
[----:B------:R-:W-:Y:S02]  /*0da0*/  VIADD R9, R2, 0xffffffff ;  /* 0xffffffff02097836 */ /* 0x000fe40000000000 */
[----:B------:R-:W-:-:S03]  /*0db0*/  VIADD R10, R12, 0xffffffff ;  /* 0xffffffff0c0a7836 */ /* 0x000fc60000000000 */
[----:B------:R-:W-:-:S04]  /*0dc0*/  ISETP.GT.U32.AND P0, PT, R9, 0xfd, PT ;  /* 0x000000fd0900780c */ /* 0x000fc80003f04070 */
[----:B------:R-:W-:-:S13]  /*0dd0*/  ISETP.GT.U32.OR P0, PT, R10, 0xfd, P0 ;  /* 0x000000fd0a00780c */ /* 0x000fda0000704470 */
[----:B------:R-:W-:Y:S01]  /*0de0*/  @!P0 IMAD.MOV.U32 R7, RZ, RZ, RZ ;  /* 0x000000ffff078224 */ /* 0x000fe200078e00ff */
[----:B------:R-:W-:Y:S06]  /*0df0*/  @!P0 BRA `(.L_x_22) ;  /* 0x0000000000608947 */ /* 0x000fec0003800000 */
[----:B------:R-:W-:Y:S01]  /*0e00*/  IMAD.MOV.U32 R0, RZ, RZ, 0x40400000 ;  /* 0x40400000ff007424 */ /* 0x000fe200078e00ff */
[----:B------:R-:W-:-:S04]  /*0e10*/  FSETP.GTU.FTZ.AND P0, PT, |R3|, +INF , PT ;  /* 0x7f8000000300780b */ /* 0x000fc80003f1c200 */
[----:B------:R-:W-:-:S04]  /*0e20*/  FSETP.GTU.FTZ.AND P1, PT, |R0|, +INF , PT ;  /* 0x7f8000000000780b */ /* 0x000fc80003f3c200 */
[----:B------:R-:W-:-:S13]  /*0e30*/  PLOP3.LUT P0, PT, P0, P1, PT, 0xf8, 0x8f ;  /* 0x00000000008f781c */ /* 0x000fda0000703f70 */
[----:B------:R-:W-:Y:S05]  /*0e40*/  @P0 BRA `(.L_x_23) ;  /* 0x00000004004c0947 */ /* 0x000fea0003800000 */
[----:B------:R-:W-:-:S13]  /*0e50*/  LOP3.LUT P0, RZ, R8, 0x7fffffff, R3, 0xc8, !PT ;  /* 0x7fffffff08ff7812 */ /* 0x000fda000780c803 */
[----:B------:R-:W-:Y:S05]  /*0e60*/  @!P0 BRA `(.L_x_24) ;  /* 0x00000004003c8947 */ /* 0x000fea0003800000 */
[C---:B------:R-:W-:Y:S02]  /*0e70*/  FSETP.NEU.FTZ.AND P2, PT, |R3|.reuse, +INF , PT ;  /* 0x7f8000000300780b */ /* 0x040fe40003f5d200 */
[----:B------:R-:W-:Y:S02]  /*0e80*/  FSETP.NEU.FTZ.AND P1, PT, |R0|, +INF , PT ;  /* 0x7f8000000000780b */ /* 0x000fe40003f3d200 */
[----:B------:R-:W-:-:S11]  /*0e90*/  FSETP.NEU.FTZ.AND P0, PT, |R3|, +INF , PT ;  /* 0x7f8000000300780b */ /* 0x000fd60003f1d200 */
[----:B------:R-:W-:Y:S05]  /*0ea0*/  @!P1 BRA !P2, `(.L_x_24) ;  /* 0x00000004002c9947 */ /* 0x000fea0005000000 */
[----:B------:R-:W-:-:S04]  /*0eb0*/  LOP3.LUT P2, RZ, R3, 0x7fffffff, RZ, 0xc0, !PT ;  /* 0x7fffffff03ff7812 */ /* 0x000fc8000784c0ff */
[----:B------:R-:W-:-:S13]  /*0ec0*/  PLOP3.LUT P1, PT, P1, P2, PT, 0x2f, 0xf2 ;  /* 0x0000000000f2781c */ /* 0x000fda0000f24577 */
[----:B------:R-:W-:Y:S05]  /*0ed0*/  @P1 BRA `(.L_x_25) ;  /* 0x0000000400181947 */ /* 0x000fea0003800000 */
[----:B------:R-:W-:-:S04]  /*0ee0*/  LOP3.LUT P1, RZ, R8, 0x7fffffff, RZ, 0xc0, !PT ;  /* 0x7fffffff08ff7812 */ /* 0x000fc8000782c0ff */
[----:B------:R-:W-:-:S13]  /*0ef0*/  PLOP3.LUT P0, PT, P0, P1, PT, 0x2f, 0xf2 ;  /* 0x0000000000f2781c */ /* 0x000fda0000702577 */
[----:B------:R-:W-:Y:S05]  /*0f00*/  @P0 BRA `(.L_x_26) ;  /* 0x0000000400000947 */ /* 0x000fea0003800000 */
[----:B------:R-:W-:Y:S02]  /*0f10*/  ISETP.GE.AND P0, PT, R10, RZ, PT ;  /* 0x000000ff0a00720c */ /* 0x000fe40003f06270 */
[----:B------:R-:W-:-:S11]  /*0f20*/  ISETP.GE.AND P1, PT, R9, RZ, PT ;  /* 0x000000ff0900720c */ /* 0x000fd60003f26270 */
[----:B------:R-:W-:Y:S01]  /*0f30*/  @P0 MOV R7, RZ ;  /* 0x000000ff00070202 */ /* 0x000fe20000000f00 */
[----:B------:R-:W-:Y:S02]  /*0f40*/  @!P0 IMAD.MOV.U32 R7, RZ, RZ, -0x40 ;  /* 0xffffffc0ff078424 */ /* 0x000fe400078e00ff */
[----:B------:R-:W-:Y:S01]  /*0f50*/  @!P0 FFMA R3, R3, 1.84467440737095516160e+19, RZ ;  /* 0x5f80000003038823 */ /* 0x000fe200000000ff */
[----:B------:R-:W-:Y:S01]  /*0f60*/  @!P1 FFMA R8, R0, 1.84467440737095516160e+19, RZ ;  /* 0x5f80000000089823 */ /* 0x000fe200000000ff */
[----:B------:R-:W-:-:S07]  /*0f70*/  @!P1 VIADD R7, R7, 0x40 ;  /* 0x0000004007079836 */ /* 0x000fce0000000000 */
.L_x_22:
[----:B------:R-:W-:Y:S01]  /*0f80*/  LEA R9, R2, 0xc0800000, 0x17 ;  /* 0xc080000002097811 */ /* 0x000fe200078eb8ff */
[----:B------:R-:W-:Y:S03]  /*0f90*/  BSSY.RECONVERGENT B3, `(.L_x_27) ;  /* 0x0000036000037945 */ /* 0x000fe60003800200 */
[----:B------:R-:W-:Y:S01]  /*0fa0*/  IADD3 R9, PT, PT, -R9, R8, RZ ;  /* 0x0000000809097210 */ /* 0x000fe20007ffe1ff */
[----:B------:R-:W-:-:S03]  /*0fb0*/  VIADD R8, R12, 0xffffff81 ;  /* 0xffffff810c087836 */ /* 0x000fc60000000000 */
[----:B------:R-:W0:Y:S01]  /*0fc0*/  MUFU.RCP R10, R9 ;  /* 0x00000009000a7308 */ /* 0x000e220000001000 */
[----:B------:R-:W-:Y:S01]  /*0fd0*/  FADD.FTZ R11, -R9, -RZ ;  /* 0x800000ff090b7221 */ /* 0x000fe20000010100 */
[C---:B------:R-:W-:Y:S01]  /*0fe0*/  IMAD R0, R8.reuse, -0x800000, R3 ;  /* 0xff80000008007824 */ /* 0x040fe200078e0203 */
[----:B------:R-:W-:-:S05]  /*0ff0*/  IADD3 R8, PT, PT, R8, 0x7f, -R2 ;  /* 0x0000007f08087810 */ /* 0x000fca0007ffe802 */
[----:B------:R-:W-:Y:S02]  /*1000*/  IMAD.IADD R7, R8, 0x1, R7 ;  /* 0x0000000108077824 */ /* 0x000fe400078e0207 */
[----:B0-----:R-:W-:-:S04]  /*1010*/  FFMA R13, R10, R11, 1 ;  /* 0x3f8000000a0d7423 */ /* 0x001fc8000000000b */
[----:B------:R-:W-:-:S04]  /*1020*/  FFMA R12, R10, R13, R10 ;  /* 0x0000000d0a0c7223 */ /* 0x000fc8000000000a */
[----:B------:R-:W-:-:S04]  /*1030*/  FFMA R3, R0, R12, RZ ;  /* 0x0000000c00037223 */ /* 0x000fc800000000ff */
[----:B------:R-:W-:-:S04]  /*1040*/  FFMA R10, R11, R3, R0 ;  /* 0x000000030b0a7223 */ /* 0x000fc80000000000 */
[----:B------:R-:W-:-:S04]  /*1050*/  FFMA R3, R12, R10, R3 ;  /* 0x0000000a0c037223 */ /* 0x000fc80000000003 */
[----:B------:R-:W-:-:S04]  /*1060*/  FFMA R10, R11, R3, R0 ;  /* 0x000000030b0a7223 */ /* 0x000fc80000000000 */
[----:B------:R-:W-:-:S05]  /*1070*/  FFMA R0, R12, R10, R3 ;  /* 0x0000000a0c007223 */ /* 0x000fca0000000003 */
[----:B------:R-:W-:-:S04]  /*1080*/  SHF.R.U32.HI R2, RZ, 0x17, R0 ;  /* 0x00000017ff027819 */ /* 0x000fc80000011600 */
[----:B------:R-:W-:-:S04]  /*1090*/  LOP3.LUT R2, R2, 0xff, RZ, 0xc0, !PT ;  /* 0x000000ff02027812 */ /* 0x000fc800078ec0ff */
[----:B------:R-:W-:-:S05]  /*10a0*/  IADD3 R9, PT, PT, R2, R7, RZ ;  /* 0x0000000702097210 */ /* 0x000fca0007ffe0ff */
[----:B------:R-:W-:-:S05]  /*10b0*/  VIADD R2, R9, 0xffffffff ;  /* 0xffffffff09027836 */ /* 0x000fca0000000000 */
[----:B------:R-:W-:-:S13]  /*10c0*/  ISETP.GE.U32.AND P0, PT, R2, 0xfe, PT ;  /* 0x000000fe0200780c */ /* 0x000fda0003f06070 */
[----:B------:R-:W-:Y:S05]  /*10d0*/  @!P0 BRA `(.L_x_28) ;  /* 0x0000000000808947 */ /* 0x000fea0003800000 */
[----:B------:R-:W-:-:S13]  /*10e0*/  ISETP.GT.AND P0, PT, R9, 0xfe, PT ;  /* 0x000000fe0900780c */ /* 0x000fda0003f04270 */
[----:B------:R-:W-:Y:S05]  /*10f0*/  @P0 BRA `(.L_x_29) ;  /* 0x00000000006c0947 */ /* 0x000fea0003800000 */
[----:B------:R-:W-:-:S13]  /*1100*/  ISETP.GE.AND P0, PT, R9, 0x1, PT ;  /* 0x000000010900780c */ /* 0x000fda0003f06270 */
[----:B------:R-:W-:Y:S05]  /*1110*/  @P0 BRA `(.L_x_30) ;  /* 0x0000000000740947 */ /* 0x000fea0003800000 */
[----:B------:R-:W-:Y:S02]  /*1120*/  ISETP.GE.AND P0, PT, R9, -0x18, PT ;  /* 0xffffffe80900780c */ /* 0x000fe40003f06270 */
[----:B------:R-:W-:-:S11]  /*1130*/  LOP3.LUT R0, R0, 0x80000000, RZ, 0xc0, !PT ;  /* 0x8000000000007812 */ /* 0x000fd600078ec0ff */
[----:B------:R-:W-:Y:S05]  /*1140*/  @!P0 BRA `(.L_x_30) ;  /* 0x0000000000688947 */ /* 0x000fea0003800000 */
[-CC-:B------:R-:W-:Y:S01]  /*1150*/  FFMA.RZ R2, R12, R10.reuse, R3.reuse ;  /* 0x0000000a0c027223 */ /* 0x180fe2000000c003 */
[C---:B------:R-:W-:Y:S01]  /*1160*/  VIADD R8, R9.reuse, 0x20 ;  /* 0x0000002009087836 */ /* 0x040fe20000000000 */
[C---:B------:R-:W-:Y:S02]  /*1170*/  ISETP.NE.AND P2, PT, R9.reuse, RZ, PT ;  /* 0x000000ff0900720c */ /* 0x040fe40003f45270 */
[C---:B------:R-:W-:Y:S02]  /*1180*/  ISETP.NE.AND P1, PT, R9.reuse, RZ, PT ;  /* 0x000000ff0900720c */ /* 0x040fe40003f25270 */
[----:B------:R-:W-:Y:S01]  /*1190*/  LOP3.LUT R7, R2, 0x7fffff, RZ, 0xc0, !PT ;  /* 0x007fffff02077812 */ /* 0x000fe200078ec0ff */
[CCC-:B------:R-:W-:Y:S01]  /*11a0*/  FFMA.RP R2, R12.reuse, R10.reuse, R3.reuse ;  /* 0x0000000a0c027223 */ /* 0x1c0fe20000008003 */
[----:B------:R-:W-:Y:S01]  /*11b0*/  FFMA.RM R3, R12, R10, R3 ;  /* 0x0000000a0c037223 */ /* 0x000fe20000004003 */
[----:B------:R-:W-:Y:S02]  /*11c0*/  IADD3 R9, PT, PT, -R9, RZ, RZ ;  /* 0x000000ff09097210 */ /* 0x000fe40007ffe1ff */
[----:B------:R-:W-:-:S02]  /*11d0*/  LOP3.LUT R7, R7, 0x800000, RZ, 0xfc, !PT ;  /* 0x0080000007077812 */ /* 0x000fc400078efcff */
[----:B------:R-:W-:Y:S02]  /*11e0*/  FSETP.NEU.FTZ.AND P0, PT, R2, R3, PT ;  /* 0x000000030200720b */ /* 0x000fe40003f1d000 */
[----:B------:R-:W-:Y:S02]  /*11f0*/  SHF.L.U32 R8, R7, R8, RZ ;  /* 0x0000000807087219 */ /* 0x000fe400000006ff */
[----:B------:R-:W-:Y:S02]  /*1200*/  SEL R2, R9, RZ, P2 ;  /* 0x000000ff09027207 */ /* 0x000fe40001000000 */
[----:B------:R-:W-:Y:S02]  /*1210*/  ISETP.NE.AND P1, PT, R8, RZ, P1 ;  /* 0x000000ff0800720c */ /* 0x000fe40000f25270 */
[----:B------:R-:W-:Y:S02]  /*1220*/  SHF.R.U32.HI R2, RZ, R2, R7 ;  /* 0x00000002ff027219 */ /* 0x000fe40000011607 */
[----:B------:R-:W-:-:S02]  /*1230*/  PLOP3.LUT P0, PT, P0, P1, PT, 0xf8, 0x8f ;  /* 0x00000000008f781c */ /* 0x000fc40000703f70 */
[----:B------:R-:W-:Y:S02]  /*1240*/  SHF.R.U32.HI R8, RZ, 0x1, R2 ;  /* 0x00000001ff087819 */ /* 0x000fe40000011602 */
[----:B------:R-:W-:-:S04]  /*1250*/  SEL R3, RZ, 0x1, !P0 ;  /* 0x00000001ff037807 */ /* 0x000fc80004000000 */
[----:B------:R-:W-:-:S04]  /*1260*/  LOP3.LUT R3, R3, 0x1, R8, 0xf8, !PT ;  /* 0x0000000103037812 */ /* 0x000fc800078ef808 */
[----:B------:R-:W-:-:S05]  /*1270*/  LOP3.LUT R3, R3, R2, RZ, 0xc0, !PT ;  /* 0x0000000203037212 */ /* 0x000fca00078ec0ff */
[----:B------:R-:W-:-:S05]  /*1280*/  IMAD.IADD R3, R8, 0x1, R3 ;  /* 0x0000000108037824 */ /* 0x000fca00078e0203 */
[----:B------:R-:W-:Y:S01]  /*1290*/  LOP3.LUT R0, R3, R0, RZ, 0xfc, !PT ;  /* 0x0000000003007212 */ /* 0x000fe200078efcff */
[----:B------:R-:W-:Y:S06]  /*12a0*/  BRA `(.L_x_30) ;  /* 0x0000000000107947 */ /* 0x000fec0003800000 */
.L_x_29:
[----:B------:R-:W-:-:S04]  /*12b0*/  LOP3.LUT R0, R0, 0x80000000, RZ, 0xc0, !PT ;  /* 0x8000000000007812 */ /* 0x000fc800078ec0ff */
[----:B------:R-:W-:Y:S01]  /*12c0*/  LOP3.LUT R0, R0, 0x7f800000, RZ, 0xfc, !PT ;  /* 0x7f80000000007812 */ /* 0x000fe200078efcff */
[----:B------:R-:W-:Y:S06]  /*12d0*/  BRA `(.L_x_30) ;  /* 0x0000000000047947 */ /* 0x000fec0003800000 */
.L_x_28:
[----:B------:R-:W-:-:S07]  /*12e0*/  IMAD R0, R7, 0x800000, R0 ;  /* 0x0080000007007824 */ /* 0x000fce00078e0200 */
.L_x_30:
[----:B------:R-:W-:Y:S05]  /*12f0*/  BSYNC.RECONVERGENT B3 ;  /* 0x0000000000037941 */ /* 0x000fea0003800200 */
.L_x_27:
[----:B------:R-:W-:Y:S05]  /*1300*/  BRA `(.L_x_31) ;  /* 0x0000000000207947 */ /* 0x000fea0003800000 */
.L_x_26:
[----:B------:R-:W-:-:S04]  /*1310*/  LOP3.LUT R0, R8, 0x80000000, R3, 0x48, !PT ;  /* 0x8000000008007812 */ /* 0x000fc800078e4803 */
[----:B------:R-:W-:Y:S01]  /*1320*/  LOP3.LUT R0, R0, 0x7f800000, RZ, 0xfc, !PT ;  /* 0x7f80000000007812 */ /* 0x000fe200078efcff */
[----:B------:R-:W-:Y:S06]  /*1330*/  BRA `(.L_x_31) ;  /* 0x0000000000147947 */ /* 0x000fec0003800000 */
.L_x_25:
[----:B------:R-:W-:Y:S01]  /*1340*/  LOP3.LUT R0, R8, 0x80000000, R3, 0x48, !PT ;  /* 0x8000000008007812 */ /* 0x000fe200078e4803 */
[----:B------:R-:W-:Y:S06]  /*1350*/  BRA `(.L_x_31) ;  /* 0x00000000000c7947 */ /* 0x000fec0003800000 */
.L_x_24:
[----:B------:R-:W0:Y:S01]  /*1360*/  MUFU.RSQ R0, -QNAN ;  /* 0xffc0000000007908 */ /* 0x000e220000001400 */
[----:B------:R-:W-:Y:S05]  /*1370*/  BRA `(.L_x_31) ;  /* 0x0000000000047947 */ /* 0x000fea0003800000 */
.L_x_23:
[----:B------:R-:W-:-:S07]  /*1380*/  FADD.FTZ R0, R3, R0 ;  /* 0x0000000003007221 */ /* 0x000fce0000010000 */
.L_x_31:
[----:B------:R-:W-:Y:S05]  /*1390*/  BSYNC.RECONVERGENT B2 ;  /* 0x0000000000027941 */ /* 0x000fea0003800200 */
.L_x_21:
[----:B------:R-:W-:Y:S01]  /*13a0*/  IMAD.MOV.U32 R7, RZ, RZ, 0x0 ;  /* 0x00000000ff077424 */ /* 0x000fe200078e00ff */
[----:B0-----:R-:W-:-:S03]  /*13b0*/  MOV R11, R0 ;  /* 0x00000000000b7202 */ /* 0x001fc60000000f00 */
[----:B------:R-:W-:Y:S05]  /*13c0*/  RET.REL.NODEC R6 `(_Z12gpuPSORBlackPfS_ccccif) ;  /* 0xffffffec060c7950 */ /* 0x000fea0003c3ffff */
.L_x_32:
[----:B------:R-:W-:-:S00]  /*13d0*/  BRA `(.L_x_32) ;  /* 0xfffffffc00fc7947 */ /* 0x000fc0000383ffff */
[----:B------:R-:W-:-:S00]  /*13e0*/  NOP ;  /* 0x0000000000007918 */ /* 0x000fc00000000000 */
        /* <DEDUP_REMOVED lines=9> */
.L_x_165:


//--------------------- .text._Z10gpuPSORRedPfS_ccccif --------------------------
	.section	.text._Z10gpuPSORRedPfS_ccccif,"ax",@progbits
	.align	128
        .global         _Z10gpuPSORRedPfS_ccccif
        .type           _Z10gpuPSORRedPfS_ccccif,@function
        .size           _Z10gpuPSORRedPfS_ccccif,(.L_x_166 - _Z10gpuPSORRedPfS_ccccif)
        .other          _Z10gpuPSORRedPfS_ccccif,@"STO_CUDA_ENTRY STV_DEFAULT"
_Z10gpuPSORRedPfS_ccccif:
.text._Z10gpuPSORRedPfS_ccccif:
        /* <DEDUP_REMOVED lines=45> */
[----:B------:R-:W-:Y:S05]  /*02d0*/  @!P0 EXIT ;  /* 0x000000000000894d */ /* 0x000fea0003800000 */
        /* <DEDUP_REMOVED lines=22> */
.L_x_36:
[----:B------:R-:W-:Y:S05]  /*0440*/  BSYNC.RELIABLE B1 ;  /* 0x0000000000017941 */ /* 0x000fea0003800100 */
.L_x_35:
        /* <DEDUP_REMOVED lines=12> */
.L_x_34:
[----:B------:R2:W5:Y:S01]  /*0510*/  LDG.E R11, desc[UR6][R4.64] ;  /* 0x00000006040b7981 */ /* 0x000562000c1e1900 */
[----:B------:R-:W-:Y:S05]  /*0520*/  BRA `(.L_x_40) ;  /* 0x0000000400f47947 */ /* 0x000fea0003800000 */
.L_x_38:
[-C--:B------:R-:W-:Y:S02]  /*0530*/  ISETP.NE.AND P2, PT, R8, R11.reuse, PT ;  /* 0x0000000b0800720c */ /* 0x080fe40003f45270 */
[C---:B------:R-:W-:Y:S02]  /*0540*/  ISETP.NE.AND P3, PT, R12.reuse, RZ, PT ;  /* 0x000000ff0c00720c */ /* 0x040fe40003f65270 */
[----:B------:R-:W-:-:S13]  /*0550*/  ISETP.NE.AND P2, PT, R12, R11, P2 ;  /* 0x0000000b0c00720c */ /* 0x000fda0001745270 */
[----:B------:R-:W-:Y:S05]  /*0560*/  @P2 BREAK.RELIABLE P3, B1 ;  /* 0x0000000000012942 */ /* 0x000fea0001800100 */
[----:B------:R-:W-:Y:S05]  /*0570*/  @P2 BRA P3, `(.L_x_41) ;  /* 0x0000000400942947 */ /* 0x000fea0001800000 */
.L_x_39:
[----:B------:R-:W-:Y:S05]  /*0580*/  BSYNC.RELIABLE B1 ;  /* 0x0000000000017941 */ /* 0x000fea0003800100 */
.L_x_37:
        /* <DEDUP_REMOVED lines=22> */
[----:B------:R-:W-:Y:S05]  /*06f0*/  CALL.REL.NOINC `($__internal_1_$__cuda_sm3x_div_rn_noftz_f32_slowpath) ;  /* 0x0000000400907944 */ /* 0x000fea0003c00000 */
.L_x_44:
[----:B------:R-:W-:Y:S05]  /*0700*/  BSYNC.RECONVERGENT B1 ;  /* 0x0000000000017941 */ /* 0x000fea0003800200 */
.L_x_43:
[----:B------:R-:W-:Y:S05]  /*0710*/  BRA `(.L_x_40) ;  /* 0x0000000400787947 */ /* 0x000fea0003800000 */
.L_x_42:
        /* <DEDUP_REMOVED lines=22> */
[----:B------:R-:W-:Y:S05]  /*0880*/  CALL.REL.NOINC `($__internal_1_$__cuda_sm3x_div_rn_noftz_f32_slowpath) ;  /* 0x00000004002c7944 */ /* 0x000fea0003c00000 */
.L_x_47:
[----:B------:R-:W-:Y:S05]  /*0890*/  BSYNC.RECONVERGENT B1 ;  /* 0x0000000000017941 */ /* 0x000fea0003800200 */
.L_x_46:
[----:B------:R-:W-:Y:S05]  /*08a0*/  BRA `(.L_x_40) ;  /* 0x0000000400147947 */ /* 0x000fea0003800000 */
.L_x_45:
        /* <DEDUP_REMOVED lines=22> */
.L_x_50:
[----:B------:R-:W-:Y:S05]  /*0a10*/  BSYNC.RECONVERGENT B1 ;  /* 0x0000000000017941 */ /* 0x000fea0003800200 */
.L_x_49:
[----:B------:R-:W-:Y:S05]  /*0a20*/  BRA `(.L_x_40) ;  /* 0x0000000000b47947 */ /* 0x000fea0003800000 */
.L_x_48:
        /* <DEDUP_REMOVED lines=22> */
.L_x_53:
[----:B------:R-:W-:Y:S05]  /*0b90*/  BSYNC.RECONVERGENT B1 ;  /* 0x0000000000017941 */ /* 0x000fea0003800200 */
.L_x_52:
[----:B------:R-:W-:Y:S05]  /*0ba0*/  BRA `(.L_x_40) ;  /* 0x0000000000547947 */ /* 0x000fea0003800000 */
.L_x_51:
[----:B------:R1:W5:Y:S01]  /*0bb0*/  LDG.E R11, desc[UR6][R4.64] ;  /* 0x00000006040b7981 */ /* 0x000362000c1e1900 */
[----:B------:R-:W-:Y:S05]  /*0bc0*/  BRA `(.L_x_40) ;  /* 0x00000000004c7947 */ /* 0x000fea0003800000 */
.L_x_41:
        /* <DEDUP_REMOVED lines=19> */
.L_x_40:
[----:B------:R-:W-:Y:S05]  /*0d00*/  BSYNC.RECONVERGENT B0 ;  /* 0x0000000000007941 */ /* 0x000fea0003800200 */
.L_x_33:
[----:B------:R-:W-:Y:S05]  /*0d10*/  WARPSYNC.ALL ;  /* 0x0000000000007948 */ /* 0x000fea0003800000 */
[----:B-----5:R-:W-:Y:S01]  /*0d20*/  STG.E desc[UR6][R4.64], R11 ;  /* 0x0000000b04007986 */ /* 0x020fe2000c101906 */
[----:B------:R-:W-:Y:S05]  /*0d30*/  EXIT ;  /* 0x000000000000794d */ /* 0x000fea0003800000 */
        .weak           $__internal_1_$__cuda_sm3x_div_rn_noftz_f32_slowpath
        .type           $__internal_1_$__cuda_sm3x_div_rn_noftz_f32_slowpath,@function
        .size           $__internal_1_$__cuda_sm3x_div_rn_noftz_f32_slowpath,(.L_x_166 - $__internal_1_$__cuda_sm3x_div_rn_noftz_f32_slowpath)
$__internal_1_$__cuda_sm3x_div_rn_noftz_f32_slowpath:
        /* <DEDUP_REMOVED lines=36> */
.L_x_55:
        /* <DEDUP_REMOVED lines=51> */
.L_x_62:
[----:B------:R-:W-:-:S04]  /*12b0*/  LOP3.LUT R0, R0, 0x80000000, RZ, 0xc0, !PT ;  /* 0x8000000000007812 */ /* 0x000fc800078ec0ff */
[----:B------:R-:W-:Y:S01]  /*12c0*/  LOP3.LUT R0, R0, 0x7f800000, RZ, 0xfc, !PT ;  /* 0x7f80000000007812 */ /* 0x000fe200078efcff */
[----:B------:R-:W-:Y:S06]  /*12d0*/  BRA `(.L_x_63) ;  /* 0x0000000000047947 */ /* 0x000fec0003800000 */
.L_x_61:
[----:B------:R-:W-:-:S07]  /*12e0*/  IMAD R0, R7, 0x800000, R0 ;  /* 0x0080000007007824 */ /* 0x000fce00078e0200 */
.L_x_63:
[----:B------:R-:W-:Y:S05]  /*12f0*/  BSYNC.RECONVERGENT B3 ;  /* 0x0000000000037941 */ /* 0x000fea0003800200 */
.L_x_60:
[----:B------:R-:W-:Y:S05]  /*1300*/  BRA `(.L_x_64) ;  /* 0x0000000000207947 */ /* 0x000fea0003800000 */
.L_x_59:
[----:B------:R-:W-:-:S04]  /*1310*/  LOP3.LUT R0, R8, 0x80000000, R3, 0x48, !PT ;  /* 0x8000000008007812 */ /* 0x000fc800078e4803 */
[----:B------:R-:W-:Y:S01]  /*1320*/  LOP3.LUT R0, R0, 0x7f800000, RZ, 0xfc, !PT ;  /* 0x7f80000000007812 */ /* 0x000fe200078efcff */
[----:B------:R-:W-:Y:S06]  /*1330*/  BRA `(.L_x_64) ;  /* 0x0000000000147947 */ /* 0x000fec0003800000 */
.L_x_58:
[----:B------:R-:W-:Y:S01]  /*1340*/  LOP3.LUT R0, R8, 0x80000000, R3, 0x48, !PT ;  /* 0x8000000008007812 */ /* 0x000fe200078e4803 */
[----:B------:R-:W-:Y:S06]  /*1350*/  BRA `(.L_x_64) ;  /* 0x00000000000c7947 */ /* 0x000fec0003800000 */
.L_x_57:
[----:B------:R-:W0:Y:S01]  /*1360*/  MUFU.RSQ R0, -QNAN ;  /* 0xffc0000000007908 */ /* 0x000e220000001400 */
[----:B------:R-:W-:Y:S05]  /*1370*/  BRA `(.L_x_64) ;  /* 0x0000000000047947 */ /* 0x000fea0003800000 */
.L_x_56:
[----:B------:R-:W-:-:S07]  /*1380*/  FADD.FTZ R0, R3, R0 ;  /* 0x0000000003007221 */ /* 0x000fce0000010000 */
.L_x_64:
[----:B------:R-:W-:Y:S05]  /*1390*/  BSYNC.RECONVERGENT B2 ;  /* 0x0000000000027941 */ /* 0x000fea0003800200 */
.L_x_54:
[----:B------:R-:W-:Y:S01]  /*13a0*/  IMAD.MOV.U32 R7, RZ, RZ, 0x0 ;  /* 0x00000000ff077424 */ /* 0x000fe200078e00ff */
[----:B0-----:R-:W-:-:S03]  /*13b0*/  MOV R11, R0 ;  /* 0x00000000000b7202 */ /* 0x001fc60000000f00 */
[----:B------:R-:W-:Y:S05]  /*13c0*/  RET.REL.NODEC R6 `(_Z10gpuPSORRedPfS_ccccif) ;  /* 0xffffffec060c7950 */ /* 0x000fea0003c3ffff */
.L_x_65:
        /* <DEDUP_REMOVED lines=11> */
.L_x_166:


//--------------------- .text._Z11gpuPGSBlackPfS_cccci --------------------------
	.section	.text._Z11gpuPGSBlackPfS_cccci,"ax",@progbits
	.align	128
        .global         _Z11gpuPGSBlackPfS_cccci
        .type           _Z11gpuPGSBlackPfS_cccci,@function
        .size           _Z11gpuPGSBlackPfS_cccci,(.L_x_167 - _Z11gpuPGSBlackPfS_cccci)
        .other          _Z11gpuPGSBlackPfS_cccci,@"STO_CUDA_ENTRY STV_DEFAULT"
_Z11gpuPGSBlackPfS_cccci:
.text._Z11gpuPGSBlackPfS_cccci:
        /* <DEDUP_REMOVED lines=68> */
.L_x_69:
[----:B------:R-:W-:Y:S05]  /*0440*/  BSYNC.RELIABLE B1 ;  /* 0x0000000000017941 */ /* 0x000fea0003800100 */
.L_x_68:
        /* <DEDUP_REMOVED lines=12> */
.L_x_67:
[----:B------:R2:W5:Y:S01]  /*0510*/  LDG.E R11, desc[UR6][R4.64] ;  /* 0x00000006040b7981 */ /* 0x000562000c1e1900 */
[----:B------:R-:W-:Y:S05]  /*0520*/  BRA `(.L_x_73) ;  /* 0x0000000400e87947 */ /* 0x000fea0003800000 */
.L_x_71:
[-C--:B------:R-:W-:Y:S02]  /*0530*/  ISETP.NE.AND P2, PT, R8, R11.reuse, PT ;  /* 0x0000000b0800720c */ /* 0x080fe40003f45270 */
[C---:B------:R-:W-:Y:S02]  /*0540*/  ISETP.NE.AND P3, PT, R12.reuse, RZ, PT ;  /* 0x000000ff0c00720c */ /* 0x040fe40003f65270 */
[----:B------:R-:W-:-:S13]  /*0550*/  ISETP.NE.AND P2, PT, R12, R11, P2 ;  /* 0x0000000b0c00720c */ /* 0x000fda0001745270 */
[----:B------:R-:W-:Y:S05]  /*0560*/  @P2 BREAK.RELIABLE P3, B1 ;  /* 0x0000000000012942 */ /* 0x000fea0001800100 */
[----:B------:R-:W-:Y:S05]  /*0570*/  @P2 BRA P3, `(.L_x_74) ;  /* 0x0000000400942947 */ /* 0x000fea0001800000 */
.L_x_72:
[----:B------:R-:W-:Y:S05]  /*0580*/  BSYNC.RELIABLE B1 ;  /* 0x0000000000017941 */ /* 0x000fea0003800100 */
.L_x_70:
        /* <DEDUP_REMOVED lines=22> */
[----:B------:R-:W-:Y:S05]  /*06f0*/  CALL.REL.NOINC `($__internal_2_$__cuda_sm3x_div_rn_noftz_f32_slowpath) ;  /* 0x0000000400847944 */ /* 0x000fea0003c00000 */
.L_x_77:
[----:B------:R-:W-:Y:S05]  /*0700*/  BSYNC.RECONVERGENT B1 ;  /* 0x0000000000017941 */ /* 0x000fea0003800200 */
.L_x_76:
[----:B------:R-:W-:Y:S05]  /*0710*/  BRA `(.L_x_73) ;  /* 0x00000004006c7947 */ /* 0x000fea0003800000 */
.L_x_75:
        /* <DEDUP_REMOVED lines=22> */
[----:B------:R-:W-:Y:S05]  /*0880*/  CALL.REL.NOINC `($__internal_2_$__cuda_sm3x_div_rn_noftz_f32_slowpath) ;  /* 0x0000000400207944 */ /* 0x000fea0003c00000 */
.L_x_80:
[----:B------:R-:W-:Y:S05]  /*0890*/  BSYNC.RECONVERGENT B1 ;  /* 0x0000000000017941 */ /* 0x000fea0003800200 */
.L_x_79:
[----:B------:R-:W-:Y:S05]  /*08a0*/  BRA `(.L_x_73) ;  /* 0x0000000400087947 */ /* 0x000fea0003800000 */
.L_x_78:
        /* <DEDUP_REMOVED lines=22> */
.L_x_83:
[----:B------:R-:W-:Y:S05]  /*0a10*/  BSYNC.RECONVERGENT B1 ;  /* 0x0000000000017941 */ /* 0x000fea0003800200 */
.L_x_82:
[----:B------:R-:W-:Y:S05]  /*0a20*/  BRA `(.L_x_73) ;  /* 0x0000000000a87947 */ /* 0x000fea0003800000 */
.L_x_81:
[----:B------:R-:W0:Y:S02]  /*0a30*/  LDCU.S8 UR4, c[0x0][0x393] ;  /* 0x00007260ff0477ac */ /* 0x000e240008000200 */
        /* <DEDUP_REMOVED lines=21> */
.L_x_86:
[----:B------:R-:W-:Y:S05]  /*0b90*/  BSYNC.RECONVERGENT B1 ;  /* 0x0000000000017941 */ /* 0x000fea0003800200 */
.L_x_85:
[----:B------:R-:W-:Y:S05]  /*0ba0*/  BRA `(.L_x_73) ;  /* 0x0000000000487947 */ /* 0x000fea0003800000 */
.L_x_84:
[----:B------:R1:W5:Y:S01]  /*0bb0*/  LDG.E R11, desc[UR6][R4.64] ;  /* 0x00000006040b7981 */ /* 0x000362000c1e1900 */
[----:B------:R-:W-:Y:S05]  /*0bc0*/  BRA `(.L_x_73) ;  /* 0x0000000000407947 */ /* 0x000fea0003800000 */
.L_x_74:
[C---:B------:R-:W-:Y:S01]  /*0bd0*/  IMAD.IADD R9, R0.reuse, 0x1, -R3 ;  /* 0x0000000100097824 */ /* 0x040fe200078e0a03 */
[----:B------:R-:W2:Y:S03]  /*0be0*/  LDG.E R10, desc[UR6][R4.64+-0x4] ;  /* 0xfffffc06040a7981 */ /* 0x000ea6000c1e1900 */
[----:B------:R-:W-:Y:S01]  /*0bf0*/  IMAD.WIDE R6, R9, 0x4, R6 ;  /* 0x0000000409067825 */ /* 0x000fe200078e0206 */
[----:B------:R-:W2:Y:S03]  /*0c00*/  LDG.E R11, desc[UR6][R4.64+0x4] ;  /* 0x00000406040b7981 */ /* 0x000ea6000c1e1900 */
[----:B------:R-:W-:Y:S01]  /*0c10*/  IMAD.WIDE R8, R3, 0x4, R4 ;  /* 0x0000000403087825 */ /* 0x000fe200078e0204 */
[----:B------:R-:W3:Y:S01]  /*0c20*/  LDG.E R12, desc[UR6][R4.64] ;  /* 0x00000006040c7981 */ /* 0x000ee2000c1e1900 */
[----:B------:R-:W0:Y:S03]  /*0c30*/  LDC.64 R2, c[0x0][0x388] ;  /* 0x0000e200ff027b82 */ /* 0x000e260000000a00 */
[----:B------:R-:W4:Y:S04]  /*0c40*/  LDG.E R7, desc[UR6][R6.64] ;  /* 0x0000000606077981 */ /* 0x000f28000c1e1900 */
[----:B------:R-:W5:Y:S01]  /*0c50*/  LDG.E R9, desc[UR6][R8.64] ;  /* 0x0000000608097981 */ /* 0x000f62000c1e1900 */
[----:B0-----:R-:W-:-:S04]  /*0c60*/  IMAD.WIDE R2, R0, 0x4, R2 ;  /* 0x0000000400027825 */ /* 0x001fc800078e0202 */
[----:B--2---:R-:W-:-:S04]  /*0c70*/  FADD R10, R10, R11 ;  /* 0x0000000b0a0a7221 */ /* 0x004fc80000000000 */
[----:B----4-:R-:W-:-:S04]  /*0c80*/  FADD R10, R10, R7 ;  /* 0x000000070a0a7221 */ /* 0x010fc80000000000 */
[----:B-----5:R-:W-:-:S04]  /*0c90*/  FADD R10, R10, R9 ;  /* 0x000000090a0a7221 */ /* 0x020fc80000000000 */
[----:B------:R-:W-:-:S04]  /*0ca0*/  FMUL R11, R10, 0.25 ;  /* 0x3e8000000a0b7820 */ /* 0x000fc80000400000 */
[----:B---3--:R-:W-:-:S05]  /*0cb0*/  FADD R13, -R12, R11 ;  /* 0x0000000b0c0d7221 */ /* 0x008fca0000000100 */
[----:B------:R0:W-:Y:S02]  /*0cc0*/  STG.E desc[UR6][R2.64], R13 ;  /* 0x0000000d02007986 */ /* 0x0001e4000c101906 */
.L_x_73:
[----:B------:R-:W-:Y:S05]  /*0cd0*/  BSYNC.RECONVERGENT B0 ;  /* 0x0000000000007941 */ /* 0x000fea0003800200 */
.L_x_66:
[----:B------:R-:W-:Y:S05]  /*0ce0*/  WARPSYNC.ALL ;  /* 0x0000000000007948 */ /* 0x000fea0003800000 */
[----:B-----5:R-:W-:Y:S01]  /*0cf0*/  STG.E desc[UR6][R4.64], R11 ;  /* 0x0000000b04007986 */ /* 0x020fe2000c101906 */
[----:B------:R-:W-:Y:S05]  /*0d00*/  EXIT ;  /* 0x000000000000794d */ /* 0x000fea0003800000 */
        .weak           $__internal_2_$__cuda_sm3x_div_rn_noftz_f32_slowpath
        .type           $__internal_2_$__cuda_sm3x_div_rn_noftz_f32_slowpath,@function
        .size           $__internal_2_$__cuda_sm3x_div_rn_noftz_f32_slowpath,(.L_x_167 - $__internal_2_$__cuda_sm3x_div_rn_noftz_f32_slowpath)
$__internal_2_$__cuda_sm3x_div_rn_noftz_f32_slowpath:
[----:B------:R-:W-:Y:S01]  /*0d10*/  SHF.R.U32.HI R2, RZ, 0x17, R2 ;  /* 0x00000017ff027819 */ /* 0x000fe20000011602 */
[----:B------:R-:W-:Y:S01]  /*0d20*/  BSSY.RECONVERGENT B2, `(.L_x_87) ;  /* 0x0000064000027945 */ /* 0x000fe20003800200 */
[----:B------:R-:W-:Y:S01]  /*0d30*/  SHF.R.U32.HI R0, RZ, 0x17, R3 ;  /* 0x00000017ff007819 */ /* 0x000fe20000011603 */
[----:B------:R-:W-:Y:S01]  /*0d40*/  IMAD.MOV.U32 R8, RZ, RZ, 0x40400000 ;  /* 0x40400000ff087424 */ /* 0x000fe200078e00ff */
[----:B------:R-:W-:Y:S02]  /*0d50*/  LOP3.LUT R2, R2, 0xff, RZ, 0xc0, !PT ;  /* 0x000000ff02027812 */ /* 0x000fe400078ec0ff */
[----:B------:R-:W-:-:S03]  /*0d60*/  LOP3.LUT R12, R0, 0xff, RZ, 0xc0, !PT ;  /* 0x000000ff000c7812 */ /* 0x000fc600078ec0ff */
[----:B------:R-:W-:Y:S01]  /*0d70*/  VIADD R9, R2, 0xffffffff ;  /* 0xffffffff02097836 */ /* 0x000fe20000000000 */
[----:B------:R-:W-:-:S04]  /*0d80*/  IADD3 R10, PT, PT, R12, -0x1, RZ ;  /* 0xffffffff0c0a7810 */ /* 0x000fc80007ffe0ff */
        /* <DEDUP_REMOVED lines=28> */
.L_x_88:
        /* <DEDUP_REMOVED lines=51> */
.L_x_95:
[----:B------:R-:W-:-:S04]  /*1280*/  LOP3.LUT R0, R0, 0x80000000, RZ, 0xc0, !PT ;  /* 0x8000000000007812 */ /* 0x000fc800078ec0ff */
[----:B------:R-:W-:Y:S01]  /*1290*/  LOP3.LUT R0, R0, 0x7f800000, RZ, 0xfc, !PT ;  /* 0x7f80000000007812 */ /* 0x000fe200078efcff */
[----:B------:R-:W-:Y:S06]  /*12a0*/  BRA `(.L_x_96) ;  /* 0x0000000000047947 */ /* 0x000fec0003800000 */
.L_x_94:
[----:B------:R-:W-:-:S07]  /*12b0*/  IMAD R0, R7, 0x800000, R0 ;  /* 0x0080000007007824 */ /* 0x000fce00078e0200 */
.L_x_96:
[----:B------:R-:W-:Y:S05]  /*12c0*/  BSYNC.RECONVERGENT B3 ;  /* 0x0000000000037941 */ /* 0x000fea0003800200 */
.L_x_93:
[----:B------:R-:W-:Y:S05]  /*12d0*/  BRA `(.L_x_97) ;  /* 0x0000000000207947 */ /* 0x000fea0003800000 */
.L_x_92:
[----:B------:R-:W-:-:S04]  /*12e0*/  LOP3.LUT R0, R8, 0x80000000, R3, 0x48, !PT ;  /* 0x8000000008007812 */ /* 0x000fc800078e4803 */
[----:B------:R-:W-:Y:S01]  /*12f0*/  LOP3.LUT R0, R0, 0x7f800000, RZ, 0xfc, !PT ;  /* 0x7f80000000007812 */ /* 0x000fe200078efcff */
[----:B------:R-:W-:Y:S06]  /*1300*/  BRA `(.L_x_97) ;  /* 0x0000000000147947 */ /* 0x000fec0003800000 */
.L_x_91:
[----:B------:R-:W-:Y:S01]  /*1310*/  LOP3.LUT R0, R8, 0x80000000, R3, 0x48, !PT ;  /* 0x8000000008007812 */ /* 0x000fe200078e4803 */
[----:B------:R-:W-:Y:S06]  /*1320*/  BRA `(.L_x_97) ;  /* 0x00000000000c7947 */ /* 0x000fec0003800000 */
.L_x_90:
[----:B------:R-:W0:Y:S01]  /*1330*/  MUFU.RSQ R0, -QNAN ;  /* 0xffc0000000007908 */ /* 0x000e220000001400 */
[----:B------:R-:W-:Y:S05]  /*1340*/  BRA `(.L_x_97) ;  /* 0x0000000000047947 */ /* 0x000fea0003800000 */
.L_x_89:
[----:B------:R-:W-:-:S07]  /*1350*/  FADD.FTZ R0, R3, R0 ;  /* 0x0000000003007221 */ /* 0x000fce0000010000 */
.L_x_97:
[----:B------:R-:W-:Y:S05]  /*1360*/  BSYNC.RECONVERGENT B2 ;  /* 0x0000000000027941 */ /* 0x000fea0003800200 */
.L_x_87:
[----:B------:R-:W-:Y:S01]  /*1370*/  IMAD.MOV.U32 R7, RZ, RZ, 0x0 ;  /* 0x00000000ff077424 */ /* 0x000fe200078e00ff */
[----:B0-----:R-:W-:-:S03]  /*1380*/  MOV R11, R0 ;  /* 0x00000000000b7202 */ /* 0x001fc60000000f00 */
[----:B------:R-:W-:Y:S05]  /*1390*/  RET.REL.NODEC R6 `(_Z11gpuPGSBlackPfS_cccci) ;  /* 0xffffffec06187950 */ /* 0x000fea0003c3ffff */
.L_x_98:
        /* <DEDUP_REMOVED lines=14> */
.L_x_167:


//--------------------- .text._Z9gpuPGSRedPfS_cccci --------------------------
	.section	.text._Z9gpuPGSRedPfS_cccci,"ax",@progbits
	.align	128
        .global         _Z9gpuPGSRedPfS_cccci
        .type           _Z9gpuPGSRedPfS_cccci,@function
        .size           _Z9gpuPGSRedPfS_cccci,(.L_x_168 - _Z9gpuPGSRedPfS_cccci)
        .other          _Z9gpuPGSRedPfS_cccci,@"STO_CUDA_ENTRY STV_DEFAULT"
_Z9gpuPGSRedPfS_cccci:
.text._Z9gpuPGSRedPfS_cccci:
        /* <DEDUP_REMOVED lines=68> */
.L_x_102:
[----:B------:R-:W-:Y:S05]  /*0440*/  BSYNC.RELIABLE B1 ;  /* 0x0000000000017941 */ /* 0x000fea0003800100 */
.L_x_101:
        /* <DEDUP_REMOVED lines=12> */
.L_x_100:
[----:B------:R2:W5:Y:S01]  /*0510*/  LDG.E R11, desc[UR6][R4.64] ;  /* 0x00000006040b7981 */ /* 0x000562000c1e1900 */
[----:B------:R-:W-:Y:S05]  /*0520*/  BRA `(.L_x_106) ;  /* 0x0000000400e87947 */ /* 0x000fea0003800000 */
.L_x_104:
[-C--:B------:R-:W-:Y:S02]  /*0530*/  ISETP.NE.AND P2, PT, R8, R11.reuse, PT ;  /* 0x0000000b0800720c */ /* 0x080fe40003f45270 */
[C---:B------:R-:W-:Y:S02]  /*0540*/  ISETP.NE.AND P3, PT, R12.reuse, RZ, PT ;  /* 0x000000ff0c00720c */ /* 0x040fe40003f65270 */
[----:B------:R-:W-:-:S13]  /*0550*/  ISETP.NE.AND P2, PT, R12, R11, P2 ;  /* 0x0000000b0c00720c */ /* 0x000fda0001745270 */
[----:B------:R-:W-:Y:S05]  /*0560*/  @P2 BREAK.RELIABLE P3, B1 ;  /* 0x0000000000012942 */ /* 0x000fea0001800100 */
[----:B------:R-:W-:Y:S05]  /*0570*/  @P2 BRA P3, `(.L_x_107) ;  /* 0x0000000400942947 */ /* 0x000fea0001800000 */
.L_x_105:
[----:B------:R-:W-:Y:S05]  /*0580*/  BSYNC.RELIABLE B1 ;  /* 0x0000000000017941 */ /* 0x000fea0003800100 */
.L_x_103:
        /* <DEDUP_REMOVED lines=22> */
[----:B------:R-:W-:Y:S05]  /*06f0*/  CALL.REL.NOINC `($__internal_3_$__cuda_sm3x_div_rn_noftz_f32_slowpath) ;  /* 0x0000000400847944 */ /* 0x000fea0003c00000 */
.L_x_110:
[----:B------:R-:W-:Y:S05]  /*0700*/  BSYNC.RECONVERGENT B1 ;  /* 0x0000000000017941 */ /* 0x000fea0003800200 */
.L_x_109:
[----:B------:R-:W-:Y:S05]  /*0710*/  BRA `(.L_x_106) ;  /* 0x00000004006c7947 */ /* 0x000fea0003800000 */
.L_x_108:
        /* <DEDUP_REMOVED lines=22> */
[----:B------:R-:W-:Y:S05]  /*0880*/  CALL.REL.NOINC `($__internal_3_$__cuda_sm3x_div_rn_noftz_f32_slowpath) ;  /* 0x0000000400207944 */ /* 0x000fea0003c00000 */
.L_x_113:
[----:B------:R-:W-:Y:S05]  /*0890*/  BSYNC.RECONVERGENT B1 ;  /* 0x0000000000017941 */ /* 0x000fea0003800200 */
.L_x_112:
[----:B------:R-:W-:Y:S05]  /*08a0*/  BRA `(.L_x_106) ;  /* 0x0000000400087947 */ /* 0x000fea0003800000 */
.L_x_111:
        /* <DEDUP_REMOVED lines=22> */
.L_x_116:
[----:B------:R-:W-:Y:S05]  /*0a10*/  BSYNC.RECONVERGENT B1 ;  /* 0x0000000000017941 */ /* 0x000fea0003800200 */
.L_x_115:
[----:B------:R-:W-:Y:S05]  /*0a20*/  BRA `(.L_x_106) ;  /* 0x0000000000a87947 */ /* 0x000fea0003800000 */
.L_x_114:
        /* <DEDUP_REMOVED lines=22> */
.L_x_119:
[----:B------:R-:W-:Y:S05]  /*0b90*/  BSYNC.RECONVERGENT B1 ;  /* 0x0000000000017941 */ /* 0x000fea0003800200 */
.L_x_118:
[----:B------:R-:W-:Y:S05]  /*0ba0*/  BRA `(.L_x_106) ;  /* 0x0000000000487947 */ /* 0x000fea0003800000 */
.L_x_117:
[----:B------:R1:W5:Y:S01]  /*0bb0*/  LDG.E R11, desc[UR6][R4.64] ;  /* 0x00000006040b7981 */ /* 0x000362000c1e1900 */
[----:B------:R-:W-:Y:S05]  /*0bc0*/  BRA `(.L_x_106) ;  /* 0x0000000000407947 */ /* 0x000fea0003800000 */
.L_x_107:
        /* <DEDUP_REMOVED lines=16> */
.L_x_106:
[----:B------:R-:W-:Y:S05]  /*0cd0*/  BSYNC.RECONVERGENT B0 ;  /* 0x0000000000007941 */ /* 0x000fea0003800200 */
.L_x_99:
[----:B------:R-:W-:Y:S05]  /*0ce0*/  WARPSYNC.ALL ;  /* 0x0000000000007948 */ /* 0x000fea0003800000 */
[----:B-----5:R-:W-:Y:S01]  /*0cf0*/  STG.E desc[UR6][R4.64], R11 ;  /* 0x0000000b04007986 */ /* 0x020fe2000c101906 */
[----:B------:R-:W-:Y:S05]  /*0d00*/  EXIT ;  /* 0x000000000000794d */ /* 0x000fea0003800000 */
        .weak           $__internal_3_$__cuda_sm3x_div_rn_noftz_f32_slowpath
        .type           $__internal_3_$__cuda_sm3x_div_rn_noftz_f32_slowpath,@function
        .size           $__internal_3_$__cuda_sm3x_div_rn_noftz_f32_slowpath,(.L_x_168 - $__internal_3_$__cuda_sm3x_div_rn_noftz_f32_slowpath)
$__internal_3_$__cuda_sm3x_div_rn_noftz_f32_slowpath:
        /* <DEDUP_REMOVED lines=36> */
.L_x_121:
        /* <DEDUP_REMOVED lines=51> */
.L_x_128:
[----:B------:R-:W-:-:S04]  /*1280*/  LOP3.LUT R0, R0, 0x80000000, RZ, 0xc0, !PT ;  /* 0x8000000000007812 */ /* 0x000fc800078ec0ff */
[----:B------:R-:W-:Y:S01]  /*1290*/  LOP3.LUT R0, R0, 0x7f800000, RZ, 0xfc, !PT ;  /* 0x7f80000000007812 */ /* 0x000fe200078efcff */
[----:B------:R-:W-:Y:S06]  /*12a0*/  BRA `(.L_x_129) ;  /* 0x0000000000047947 */ /* 0x000fec0003800000 */
.L_x_127:
[----:B------:R-:W-:-:S07]  /*12b0*/  IMAD R0, R7, 0x800000, R0 ;  /* 0x0080000007007824 */ /* 0x000fce00078e0200 */
.L_x_129:
[----:B------:R-:W-:Y:S05]  /*12c0*/  BSYNC.RECONVERGENT B3 ;  /* 0x0000000000037941 */ /* 0x000fea0003800200 */
.L_x_126:
[----:B------:R-:W-:Y:S05]  /*12d0*/  BRA `(.L_x_130) ;  /* 0x0000000000207947 */ /* 0x000fea0003800000 */
.L_x_125:
[----:B------:R-:W-:-:S04]  /*12e0*/  LOP3.LUT R0, R8, 0x80000000, R3, 0x48, !PT ;  /* 0x8000000008007812 */ /* 0x000fc800078e4803 */
[----:B------:R-:W-:Y:S01]  /*12f0*/  LOP3.LUT R0, R0, 0x7f800000, RZ, 0xfc, !PT ;  /* 0x7f80000000007812 */ /* 0x000fe200078efcff */
[----:B------:R-:W-:Y:S06]  /*1300*/  BRA `(.L_x_130) ;  /* 0x0000000000147947 */ /* 0x000fec0003800000 */
.L_x_124:
[----:B------:R-:W-:Y:S01]  /*1310*/  LOP3.LUT R0, R8, 0x80000000, R3, 0x48, !PT ;  /* 0x8000000008007812 */ /* 0x000fe200078e4803 */
[----:B------:R-:W-:Y:S06]  /*1320*/  BRA `(.L_x_130) ;  /* 0x00000000000c7947 */ /* 0x000fec0003800000 */
.L_x_123:
[----:B------:R-:W0:Y:S01]  /*1330*/  MUFU.RSQ R0, -QNAN ;  /* 0xffc0000000007908 */ /* 0x000e220000001400 */
[----:B------:R-:W-:Y:S05]  /*1340*/  BRA `(.L_x_130) ;  /* 0x0000000000047947 */ /* 0x000fea0003800000 */
.L_x_122:
[----:B------:R-:W-:-:S07]  /*1350*/  FADD.FTZ R0, R3, R0 ;  /* 0x0000000003007221 */ /* 0x000fce0000010000 */
.L_x_130:
[----:B------:R-:W-:Y:S05]  /*1360*/  BSYNC.RECONVERGENT B2 ;  /* 0x0000000000027941 */ /* 0x000fea0003800200 */
.L_x_120:
[----:B------:R-:W-:Y:S01]  /*1370*/  IMAD.MOV.U32 R7, RZ, RZ, 0x0 ;  /* 0x00000000ff077424 */ /* 0x000fe200078e00ff */
[----:B0-----:R-:W-:-:S03]  /*1380*/  MOV R11, R0 ;  /* 0x00000000000b7202 */ /* 0x001fc60000000f00 */
[----:B------:R-:W-:Y:S05]  /*1390*/  RET.REL.NODEC R6 `(_Z9gpuPGSRedPfS_cccci) ;  /* 0xffffffec06187950 */ /* 0x000fea0003c3ffff */
.L_x_131:
        /* <DEDUP_REMOVED lines=14> */
.L_x_168:


//--------------------- .text._Z9gpuJacobiPfS_cccci --------------------------
	.section	.text._Z9gpuJacobiPfS_cccci,"ax",@progbits
	.align	128
        .global         _Z9gpuJacobiPfS_cccci
        .type           _Z9gpuJacobiPfS_cccci,@function
        .size           _Z9gpuJacobiPfS_cccci,(.L_x_169 - _Z9gpuJacobiPfS_cccci)
        .other          _Z9gpuJacobiPfS_cccci,@"STO_CUDA_ENTRY STV_DEFAULT"
_Z9gpuJacobiPfS_cccci:
.text._Z9gpuJacobiPfS_cccci:
[----:B------:R-:W-:Y:S01]  /*0000*/  LDC R1, c[0x0][0x37c] ;  /* 0x0000df00ff017b82 */ /* 0x000fe20000000800 */
[----:B------:R-:W0:Y:S07]  /*0010*/  S2R R2, SR_TID.X ;  /* 0x0000000000027919 */ /* 0x000e2e0000002100 */
[----:B------:R-:W0:Y:S01]  /*0020*/  S2UR UR4, SR_CTAID.X ;  /* 0x00000000000479c3 */ /* 0x000e220000002500 */
[----:B------:R-:W1:Y:S07]  /*0030*/  S2R R4, SR_TID.Y ;  /* 0x0000000000047919 */ /* 0x000e6e0000002200 */
[----:B------:R-:W0:Y:S08]  /*0040*/  LDC R7, c[0x0][0x360] ;  /* 0x0000d800ff077b82 */ /* 0x000e300000000800 */
        /* <DEDUP_REMOVED lines=17> */
[----:B------:R-:W-:Y:S01]  /*0160*/  IABS R13, R0 ;  /* 0x00000000000d7213 */ /* 0x000fe20000000000 */
[----:B------:R-:W-:Y:S01]  /*0170*/  BSSY.RELIABLE B1, `(.L_x_134) ;  /* 0x0000025000017945 */ /* 0x000fe20003800100 */
[----:B------:R-:W-:Y:S02]  /*0180*/  ISETP.NE.AND P2, PT, R0, RZ, PT ;  /* 0x000000ff0000720c */ /* 0x000fe40003f45270 */
[----:B------:R-:W0:Y:S08]  /*0190*/  I2F.RP R6, R13 ;  /* 0x0000000d00067306 */ /* 0x000e300000209400 */
[----:B0-----:R-:W0:Y:S02]  /*01a0*/  MUFU.RCP R6, R6 ;  /* 0x0000000600067308 */ /* 0x001e240000001000 */
[----:B0-----:R-:W-:-:S06]  /*01b0*/  VIADD R10, R6, 0xffffffe ;  /* 0x0ffffffe060a7836 */ /* 0x001fcc0000000000 */
[----:B------:R0:W1:Y:S02]  /*01c0*/  F2I.FTZ.U32.TRUNC.NTZ R11, R10 ;  /* 0x0000000a000b7305 */ /* 0x000064000021f000 */
[----:B0-----:R-:W-:Y:S02]  /*01d0*/  HFMA2 R10, -RZ, RZ, 0, 0 ;  /* 0x00000000ff0a7431 */ /* 0x001fe400000001ff */
[----:B-1----:R-:W-:-:S04]  /*01e0*/  IMAD.MOV R12, RZ, RZ, -R11 ;  /* 0x000000ffff0c7224 */ /* 0x002fc800078e0a0b */
[----:B------:R-:W-:Y:S01]  /*01f0*/  IMAD R9, R12, R13, RZ ;  /* 0x0000000d0c097224 */ /* 0x000fe200078e02ff */
[----:B------:R-:W-:-:S03]  /*0200*/  IABS R12, R7 ;  /* 0x00000007000c7213 */ /* 0x000fc60000000000 */
[----:B------:R-:W-:Y:S01]  /*0210*/  IMAD.HI.U32 R11, R11, R9, R10 ;  /* 0x000000090b0b7227 */ /* 0x000fe200078e000a */
[----:B------:R-:W-:-:S04]  /*0220*/  LOP3.LUT R10, R7, R0, RZ, 0x3c, !PT ;  /* 0x00000000070a7212 */ /* 0x000fc800078e3cff */
[----:B------:R-:W-:Y:S01]  /*0230*/  ISETP.GE.AND P3, PT, R10, RZ, PT ;  /* 0x000000ff0a00720c */ /* 0x000fe20003f66270 */
[----:B------:R-:W-:Y:S01]  /*0240*/  IMAD.HI.U32 R11, R11, R12, RZ ;  /* 0x0000000c0b0b7227 */ /* 0x000fe200078e00ff */
[----:B------:R-:W-:-:S03]  /*0250*/  LOP3.LUT R10, RZ, R0, RZ, 0x33, !PT ;  /* 0x00000000ff0a7212 */ /* 0x000fc600078e33ff */
[----:B------:R-:W-:-:S04]  /*0260*/  IMAD.MOV R9, RZ, RZ, -R11 ;  /* 0x000000ffff097224 */ /* 0x000fc800078e0a0b */
[----:B------:R-:W-:-:S05]  /*0270*/  IMAD R6, R13, R9, R12 ;  /* 0x000000090d067224 */ /* 0x000fca00078e020c */
[----:B------:R-:W-:-:S13]  /*0280*/  ISETP.GT.U32.AND P1, PT, R13, R6, PT ;  /* 0x000000060d00720c */ /* 0x000fda0003f24070 */
[----:B------:R-:W-:Y:S01]  /*0290*/  @!P1 IMAD.IADD R6, R6, 0x1, -R13 ;  /* 0x0000000106069824 */ /* 0x000fe200078e0a0d */
[----:B------:R-:W-:-:S04]  /*02a0*/  @!P1 IADD3 R11, PT, PT, R11, 0x1, RZ ;  /* 0x000000010b0b9810 */ /* 0x000fc80007ffe0ff */
[----:B------:R-:W-:-:S13]  /*02b0*/  ISETP.GE.U32.AND P0, PT, R6, R13, PT ;  /* 0x0000000d0600720c */ /* 0x000fda0003f06070 */
[----:B------:R-:W-:-:S04]  /*02c0*/  @P0 VIADD R11, R11, 0x1 ;  /* 0x000000010b0b0836 */ /* 0x000fc80000000000 */
[----:B------:R-:W-:-:S05]  /*02d0*/  @!P3 IMAD.MOV R11, RZ, RZ, -R11 ;  /* 0x000000ffff0bb224 */ /* 0x000fca00078e0a0b */
[----:B------:R-:W-:-:S04]  /*02e0*/  SEL R11, R10, R11, !P2 ;  /* 0x0000000b0a0b7207 */ /* 0x000fc80005000000 */
[----:B------:R-:W-:-:S13]  /*02f0*/  ISETP.NE.AND P0, PT, R11, RZ, PT ;  /* 0x000000ff0b00720c */ /* 0x000fda0003f05270 */
        /* <DEDUP_REMOVED lines=12> */
.L_x_135:
[----:B------:R-:W-:Y:S05]  /*03c0*/  BSYNC.RELIABLE B1 ;  /* 0x0000000000017941 */ /* 0x000fea0003800100 */
.L_x_134:
[----:B------:R-:W-:Y:S01]  /*03d0*/  ISETP.GE.AND P3, PT, R7, RZ, PT ;  /* 0x000000ff0700720c */ /* 0x000fe20003f66270 */
[----:B------:R-:W-:Y:S01]  /*03e0*/  BSSY.RELIABLE B1, `(.L_x_136) ;  /* 0x0000012000017945 */ /* 0x000fe20003800100 */
[----:B------:R-:W-:Y:S02]  /*03f0*/  ISETP.GT.U32.AND P1, PT, R13, R6, PT ;  /* 0x000000060d00720c */ /* 0x000fe40003f24070 */
[----:B------:R-:W-:-:S04]  /*0400*/  IADD3 R9, PT, PT, R6, -R13, RZ ;  /* 0x8000000d06097210 */ /* 0x000fc80007ffe0ff */
[----:B------:R-:W-:-:S05]  /*0410*/  SEL R9, R9, R6, !P1 ;  /* 0x0000000609097207 */ /* 0x000fca0004800000 */
[----:B------:R-:W-:-:S05]  /*0420*/  @!P3 IMAD.MOV R9, RZ, RZ, -R9 ;  /* 0x000000ffff09b224 */ /* 0x000fca00078e0a09 */
[----:B------:R-:W-:-:S04]  /*0430*/  SEL R9, R10, R9, !P2 ;  /* 0x000000090a097207 */ /* 0x000fc80005000000 */
[----:B------:R-:W-:-:S13]  /*0440*/  ISETP.NE.AND P1, PT, R9, RZ, PT ;  /* 0x000000ff0900720c */ /* 0x000fda0003f25270 */
[----:B------:R-:W-:Y:S05]  /*0450*/  @P1 BRA `(.L_x_137) ;  /* 0x0000000000141947 */ /* 0x000fea0003800000 */
[----:B------:R-:W-:-:S13]  /*0460*/  ISETP.NE.AND P2, PT, R11, R8, PT ;  /* 0x000000080b00720c */ /* 0x000fda0003f45270 */
[----:B------:R-:W-:Y:S05]  /*0470*/  @!P2 BREAK.RELIABLE B1 ;  /* 0x000000000001a942 */ /* 0x000fea0003800100 */
[----:B------:R-:W-:Y:S05]  /*0480*/  @P2 BRA `(.L_x_138) ;  /* 0x00000000001c2947 */ /* 0x000fea0003800000 */
.L_x_133:
[----:B------:R2:W5:Y:S01]  /*0490*/  LDG.E R13, desc[UR6][R4.64] ;  /* 0x00000006040d7981 */ /* 0x000562000c1e1900 */
[----:B------:R-:W-:Y:S05]  /*04a0*/  BRA `(.L_x_139) ;  /* 0x0000000400e87947 */ /* 0x000fea0003800000 */
.L_x_137:
[-C--:B------:R-:W-:Y:S02]  /*04b0*/  ISETP.NE.AND P2, PT, R9, R8.reuse, PT ;  /* 0x000000080900720c */ /* 0x080fe40003f45270 */
[C---:B------:R-:W-:Y:S02]  /*04c0*/  ISETP.NE.AND P3, PT, R11.reuse, RZ, PT ;  /* 0x000000ff0b00720c */ /* 0x040fe40003f65270 */
[----:B------:R-:W-:-:S13]  /*04d0*/  ISETP.NE.AND P2, PT, R11, R8, P2 ;  /* 0x000000080b00720c */ /* 0x000fda0001745270 */
[----:B------:R-:W-:Y:S05]  /*04e0*/  @P2 BREAK.RELIABLE P3, B1 ;  /* 0x0000000000012942 */ /* 0x000fea0001800100 */
[----:B------:R-:W-:Y:S05]  /*04f0*/  @P2 BRA P3, `(.L_x_140) ;  /* 0x0000000400942947 */ /* 0x000fea0001800000 */
.L_x_138:
[----:B------:R-:W-:Y:S05]  /*0500*/  BSYNC.RELIABLE B1 ;  /* 0x0000000000017941 */ /* 0x000fea0003800100 */
.L_x_136:
        /* <DEDUP_REMOVED lines=8> */
[----:B------:R-:W3:Y:S01]  /*0590*/  LDG.E R3, desc[UR6][R2.64] ;  /* 0x0000000602037981 */ /* 0x000ee2000c1e1900 */
[----:B------:R-:W-:-:S05]  /*05a0*/  MOV R9, 0x3eaaaaab ;  /* 0x3eaaaaab00097802 */ /* 0x000fca0000000f00 */
[----:B------:R-:W-:Y:S01]  /*05b0*/  FFMA R8, R9, -R6, 1 ;  /* 0x3f80000009087423 */ /* 0x000fe20000000806 */
[----:B------:R-:W-:Y:S01]  /*05c0*/  BSSY.RECONVERGENT B1, `(.L_x_142) ;  /* 0x000000c000017945 */ /* 0x000fe20003800200 */
[----:B---3--:R-:W-:-:S04]  /*05d0*/  FADD R0, R0, R3 ;  /* 0x0000000300007221 */ /* 0x008fc80000000000 */
[----:B--2---:R-:W-:-:S04]  /*05e0*/  FADD R0, R0, R7 ;  /* 0x0000000700007221 */ /* 0x004fc80000000000 */
        /* <DEDUP_REMOVED lines=8> */
[----:B------:R-:W-:Y:S05]  /*0670*/  CALL.REL.NOINC `($__internal_4_$__cuda_sm3x_div_rn_noftz_f32_slowpath) ;  /* 0x0000000400847944 */ /* 0x000fea0003c00000 */
.L_x_143:
[----:B------:R-:W-:Y:S05]  /*0680*/  BSYNC.RECONVERGENT B1 ;  /* 0x0000000000017941 */ /* 0x000fea0003800200 */
.L_x_142:
[----:B------:R-:W-:Y:S05]  /*0690*/  BRA `(.L_x_139) ;  /* 0x00000004006c7947 */ /* 0x000fea0003800000 */
.L_x_141:
[----:B------:R-:W0:Y:S01]  /*06a0*/  LDCU.S8 UR4, c[0x0][0x391] ;  /* 0x00007220ff0477ac */ /* 0x000e220008000200 */
[----:B------:R-:W-:-:S04]  /*06b0*/  ISETP.NE.AND P0, PT, R9, R8, PT ;  /* 0x000000080900720c */ /* 0x000fc80003f05270 */
[----:B0-----:R-:W-:-:S13]  /*06c0*/  ISETP.EQ.OR P0, PT, RZ, UR4, P0 ;  /* 0x00000004ff007c0c */ /* 0x001fda0008702670 */
[----:B------:R-:W-:Y:S05]  /*06d0*/  @P0 BRA `(.L_x_144) ;  /* 0x0000000000540947 */ /* 0x000fea0003800000 */
[----:B------:R-:W-:Y:S02]  /*06e0*/  IMAD.IADD R7, R7, 0x1, -R0 ;  /* 0x0000000107077824 */ /* 0x000fe400078e0a00 */
[----:B------:R-:W-:Y:S02]  /*06f0*/  IMAD.WIDE R8, R0, 0x4, R4 ;  /* 0x0000000400087825 */ /* 0x000fe400078e0204 */
        /* <DEDUP_REMOVED lines=16> */
[----:B------:R-:W-:Y:S05]  /*0800*/  CALL.REL.NOINC `($__internal_4_$__cuda_sm3x_div_rn_noftz_f32_slowpath) ;  /* 0x0000000400207944 */ /* 0x000fea0003c00000 */
.L_x_146:
[----:B------:R-:W-:Y:S05]  /*0810*/  BSYNC.RECONVERGENT B1 ;  /* 0x0000000000017941 */ /* 0x000fea0003800200 */
.L_x_145:
[----:B------:R-:W-:Y:S05]  /*0820*/  BRA `(.L_x_139) ;  /* 0x0000000400087947 */ /* 0x000fea0003800000 */
.L_x_144:
        /* <DEDUP_REMOVED lines=22> */
.L_x_149:
[----:B------:R-:W-:Y:S05]  /*0990*/  BSYNC.RECONVERGENT B1 ;  /* 0x0000000000017941 */ /* 0x000fea0003800200 */
.L_x_148:
[----:B------:R-:W-:Y:S05]  /*09a0*/  BRA `(.L_x_139) ;  /* 0x0000000000a87947 */ /* 0x000fea0003800000 */
.L_x_147:
[----:B------:R-:W0:Y:S02]  /*09b0*/  LDCU.S8 UR4, c[0x0][0x393] ;  /* 0x00007260ff0477ac */ /* 0x000e240008000200 */
[----:B0-----:R-:W-:-:S13]  /*09c0*/  ISETP.EQ.OR P1, PT, RZ, UR4, P1 ;  /* 0x00000004ff007c0c */ /* 0x001fda0008f22670 */
[----:B------:R-:W-:Y:S05]  /*09d0*/  @P1 BRA `(.L_x_150) ;  /* 0x0000000000541947 */ /* 0x000fea0003800000 */
[----:B------:R-:W-:Y:S01]  /*09e0*/  IADD3 R7, PT, PT, R7, -R0, RZ ;  /* 0x8000000007077210 */ /* 0x000fe20007ffe0ff */
[----:B------:R-:W-:Y:S02]  /*09f0*/  IMAD.WIDE R8, R0, 0x4, R4 ;  /* 0x0000000400087825 */ /* 0x000fe400078e0204 */
        /* <DEDUP_REMOVED lines=17> */
.L_x_152:
[----:B------:R-:W-:Y:S05]  /*0b10*/  BSYNC.RECONVERGENT B1 ;  /* 0x0000000000017941 */ /* 0x000fea0003800200 */
.L_x_151:
[----:B------:R-:W-:Y:S05]  /*0b20*/  BRA `(.L_x_139) ;  /* 0x0000000000487947 */ /* 0x000fea0003800000 */
.L_x_150:
[----:B------:R1:W5:Y:S01]  /*0b30*/  LDG.E R13, desc[UR6][R4.64] ;  /* 0x00000006040d7981 */ /* 0x000362000c1e1900 */
[----:B------:R-:W-:Y:S05]  /*0b40*/  BRA `(.L_x_139) ;  /* 0x0000000000407947 */ /* 0x000fea0003800000 */
.L_x_140:
[----:B------:R-:W-:Y:S01]  /*0b50*/  IMAD.IADD R9, R7, 0x1, -R0 ;  /* 0x0000000107097824 */ /* 0x000fe200078e0a00 */
[----:B------:R-:W2:Y:S03]  /*0b60*/  LDG.E R6, desc[UR6][R4.64+-0x4] ;  /* 0xfffffc0604067981 */ /* 0x000ea6000c1e1900 */
[----:B------:R-:W-:Y:S01]  /*0b70*/  IMAD.WIDE R8, R9, 0x4, R2 ;  /* 0x0000000409087825 */ /* 0x000fe200078e0202 */
[----:B------:R-:W2:Y:S01]  /*0b80*/  LDG.E R13, desc[UR6][R4.64+0x4] ;  /* 0x00000406040d7981 */ /* 0x000ea2000c1e1900 */
[----:B------:R-:W0:Y:S02]  /*0b90*/  LDC.64 R2, c[0x0][0x388] ;  /* 0x0000e200ff027b82 */ /* 0x000e240000000a00 */
[----:B------:R-:W-:Y:S02]  /*0ba0*/  IMAD.WIDE R10, R0, 0x4, R4 ;  /* 0x00000004000a7825 */ /* 0x000fe400078e0204 */
[----:B------:R-:W3:Y:S04]  /*0bb0*/  LDG.E R9, desc[UR6][R8.64] ;  /* 0x0000000608097981 */ /* 0x000ee8000c1e1900 */
[----:B------:R-:W4:Y:S04]  /*0bc0*/  LDG.E R11, desc[UR6][R10.64] ;  /* 0x000000060a0b7981 */ /* 0x000f28000c1e1900 */
[----:B------:R-:W5:Y:S01]  /*0bd0*/  LDG.E R0, desc[UR6][R4.64] ;  /* 0x0000000604007981 */ /* 0x000f62000c1e1900 */
[----:B0-----:R-:W-:-:S04]  /*0be0*/  IMAD.WIDE R2, R7, 0x4, R2 ;  /* 0x0000000407027825 */ /* 0x001fc800078e0202 */
[----:B--2---:R-:W-:-:S04]  /*0bf0*/  FADD R6, R6, R13 ;  /* 0x0000000d06067221 */ /* 0x004fc80000000000 */
[----:B---3--:R-:W-:-:S04]  /*0c00*/  FADD R6, R6, R9 ;  /* 0x0000000906067221 */ /* 0x008fc80000000000 */
[----:B----4-:R-:W-:-:S04]  /*0c10*/  FADD R6, R6, R11 ;  /* 0x0000000b06067221 */ /* 0x010fc80000000000 */
[----:B------:R-:W-:-:S04]  /*0c20*/  FMUL R13, R6, 0.25 ;  /* 0x3e800000060d7820 */ /* 0x000fc80000400000 */
[----:B-----5:R-:W-:-:S05]  /*0c30*/  FADD R7, -R0, R13 ;  /* 0x0000000d00077221 */ /* 0x020fca0000000100 */
[----:B------:R0:W-:Y:S02]  /*0c40*/  STG.E desc[UR6][R2.64], R7 ;  /* 0x0000000702007986 */ /* 0x0001e4000c101906 */
.L_x_139:
[----:B------:R-:W-:Y:S05]  /*0c50*/  BSYNC.RECONVERGENT B0 ;  /* 0x0000000000007941 */ /* 0x000fea0003800200 */
.L_x_132:
[----:B------:R-:W-:Y:S05]  /*0c60*/  WARPSYNC.ALL ;  /* 0x0000000000007948 */ /* 0x000fea0003800000 */
[----:B-----5:R-:W-:Y:S01]  /*0c70*/  STG.E desc[UR6][R4.64], R13 ;  /* 0x0000000d04007986 */ /* 0x020fe2000c101906 */
[----:B------:R-:W-:Y:S05]  /*0c80*/  EXIT ;  /* 0x000000000000794d */ /* 0x000fea0003800000 */
        .weak           $__internal_4_$__cuda_sm3x_div_rn_noftz_f32_slowpath
        .type           $__internal_4_$__cuda_sm3x_div_rn_noftz_f32_slowpath,@function
        .size           $__internal_4_$__cuda_sm3x_div_rn_noftz_f32_slowpath,(.L_x_169 - $__internal_4_$__cuda_sm3x_div_rn_noftz_f32_slowpath)
$__internal_4_$__cuda_sm3x_div_rn_noftz_f32_slowpath:
[----:B------:R-:W-:Y:S01]  /*0c90*/  SHF.R.U32.HI R6, RZ, 0x17, R6 ;  /* 0x00000017ff067819 */ /* 0x000fe20000011606 */
[----:B------:R-:W-:Y:S01]  /*0ca0*/  BSSY.RECONVERGENT B2, `(.L_x_153) ;  /* 0x0000064000027945 */ /* 0x000fe20003800200 */
[----:B------:R-:W-:Y:S01]  /*0cb0*/  SHF.R.U32.HI R0, RZ, 0x17, R3 ;  /* 0x00000017ff007819 */ /* 0x000fe20000011603 */
[----:B------:R-:W-:Y:S01]  /*0cc0*/  IMAD.MOV.U32 R8, RZ, RZ, 0x40400000 ;  /* 0x40400000ff087424 */ /* 0x000fe200078e00ff */
[----:B------:R-:W-:Y:S02]  /*0cd0*/  LOP3.LUT R6, R6, 0xff, RZ, 0xc0, !PT ;  /* 0x000000ff06067812 */ /* 0x000fe400078ec0ff */
[----:B------:R-:W-:Y:S02]  /*0ce0*/  LOP3.LUT R12, R0, 0xff, RZ, 0xc0, !PT ;  /* 0x000000ff000c7812 */ /* 0x000fe400078ec0ff */
[----:B------:R-:W-:-:S03]  /*0cf0*/  IADD3 R9, PT, PT, R6, -0x1, RZ ;  /* 0xffffffff06097810 */ /* 0x000fc60007ffe0ff */
[----:B------:R-:W-:Y:S01]  /*0d00*/  VIADD R10, R12, 0xffffffff ;  /* 0xffffffff0c0a7836 */ /* 0x000fe20000000000 */
[----:B------:R-:W-:-:S04]  /*0d10*/  ISETP.GT.U32.AND P0, PT, R9, 0xfd, PT ;  /* 0x000000fd0900780c */ /* 0x000fc80003f04070 */
[----:B------:R-:W-:-:S13]  /*0d20*/  ISETP.GT.U32.OR P0, PT, R10, 0xfd, P0 ;  /* 0x000000fd0a00780c */ /* 0x000fda0000704470 */
[----:B------:R-:W-:Y:S01]  /*0d30*/  @!P0 MOV R7, RZ ;  /* 0x000000ff00078202 */ /* 0x000fe20000000f00 */
        /* <DEDUP_REMOVED lines=20> */
[----:B------:R-:W-:Y:S01]  /*0e80*/  @P0 IMAD.MOV.U32 R7, RZ, RZ, RZ ;  /* 0x000000ffff070224 */ /* 0x000fe200078e00ff */
[----:B------:R-:W-:Y:S01]  /*0e90*/  @!P0 MOV R7, 0xffffffc0 ;  /* 0xffffffc000078802 */ /* 0x000fe20000000f00 */
[----:B------:R-:W-:Y:S01]  /*0ea0*/  @!P0 FFMA R3, R3, 1.84467440737095516160e+19, RZ ;  /* 0x5f80000003038823 */ /* 0x000fe200000000ff */
[----:B------:R-:W-:-:S03]  /*0eb0*/  @!P1 FFMA R8, R0, 1.84467440737095516160e+19, RZ ;  /* 0x5f80000000089823 */ /* 0x000fc600000000ff */
[----:B------:R-:W-:-:S07]  /*0ec0*/  @!P1 VIADD R7, R7, 0x40 ;  /* 0x0000004007079836 */ /* 0x000fce0000000000 */
.L_x_154:
[----:B------:R-:W-:Y:S01]  /*0ed0*/  LEA R9, R6, 0xc0800000, 0x17 ;  /* 0xc080000006097811 */ /* 0x000fe200078eb8ff */
[----:B------:R-:W-:Y:S04]  /*0ee0*/  BSSY.RECONVERGENT B3, `(.L_x_159) ;  /* 0x0000036000037945 */ /* 0x000fe80003800200 */
[----:B------:R-:W-:Y:S01]  /*0ef0*/  IMAD.IADD R9, R8, 0x1, -R9 ;  /* 0x0000000108097824 */ /* 0x000fe200078e0a09 */
[----:B------:R-:W-:-:S03]  /*0f00*/  IADD3 R8, PT, PT, R12, -0x7f, RZ ;  /* 0xffffff810c087810 */ /* 0x000fc60007ffe0ff */
        /* <DEDUP_REMOVED lines=13> */
[----:B------:R-:W-:-:S05]  /*0fe0*/  LOP3.LUT R3, R3, 0xff, RZ, 0xc0, !PT ;  /* 0x000000ff03037812 */ /* 0x000fca00078ec0ff */
[----:B------:R-:W-:-:S05]  /*0ff0*/  IMAD.IADD R9, R3, 0x1, R6 ;  /* 0x0000000103097824 */ /* 0x000fca00078e0206 */
[----:B------:R-:W-:-:S04]  /*1000*/  IADD3 R3, PT, PT, R9, -0x1, RZ ;  /* 0xffffffff09037810 */ /* 0x000fc80007ffe0ff */
        /* <DEDUP_REMOVED lines=9> */
[CCC-:B------:R-:W-:Y:S01]  /*10a0*/  FFMA.RZ R3, R12.reuse, R10.reuse, R13.reuse ;  /* 0x0000000a0c037223 */ /* 0x1c0fe2000000c00d */
[C---:B------:R-:W-:Y:S02]  /*10b0*/  VIADD R8, R9.reuse, 0x20 ;  /* 0x0000002009087836 */ /* 0x040fe40000000000 */
[CCC-:B------:R-:W-:Y:S01]  /*10c0*/  FFMA.RM R6, R12.reuse, R10.reuse, R13.reuse ;  /* 0x0000000a0c067223 */ /* 0x1c0fe2000000400d */
[----:B------:R-:W-:Y:S02]  /*10d0*/  ISETP.NE.AND P2, PT, R9, RZ, PT ;  /* 0x000000ff0900720c */ /* 0x000fe40003f45270 */
[----:B------:R-:W-:Y:S01]  /*10e0*/  LOP3.LUT R7, R3, 0x7fffff, RZ, 0xc0, !PT ;  /* 0x007fffff03077812 */ /* 0x000fe200078ec0ff */
[----:B------:R-:W-:Y:S01]  /*10f0*/  FFMA.RP R3, R12, R10, R13 ;  /* 0x0000000a0c037223 */ /* 0x000fe2000000800d */
[----:B------:R-:W-:Y:S01]  /*1100*/  ISETP.NE.AND P1, PT, R9, RZ, PT ;  /* 0x000000ff0900720c */ /* 0x000fe20003f25270 */
[----:B------:R-:W-:Y:S01]  /*1110*/  IMAD.MOV R9, RZ, RZ, -R9 ;  /* 0x000000ffff097224 */ /* 0x000fe200078e0a09 */
        /* <DEDUP_REMOVED lines=10> */
[----:B------:R-:W-:-:S04]  /*11c0*/  LOP3.LUT R3, R3, R6, RZ, 0xc0, !PT ;  /* 0x0000000603037212 */ /* 0x000fc800078ec0ff */
[----:B------:R-:W-:-:S04]  /*11d0*/  IADD3 R3, PT, PT, R8, R3, RZ ;  /* 0x0000000308037210 */ /* 0x000fc80007ffe0ff */
[----:B------:R-:W-:Y:S01]  /*11e0*/  LOP3.LUT R0, R3, R0, RZ, 0xfc, !PT ;  /* 0x0000000003007212 */ /* 0x000fe200078efcff */
[----:B------:R-:W-:Y:S06]  /*11f0*/  BRA `(.L_x_162) ;  /* 0x0000000000107947 */ /* 0x000fec0003800000 */
.L_x_161:
[----:B------:R-:W-:-:S04]  /*1200*/  LOP3.LUT R0, R0, 0x80000000, RZ, 0xc0, !PT ;  /* 0x8000000000007812 */ /* 0x000fc800078ec0ff */
[----:B------:R-:W-:Y:S01]  /*1210*/  LOP3.LUT R0, R0, 0x7f800000, RZ, 0xfc, !PT ;  /* 0x7f80000000007812 */ /* 0x000fe200078efcff */
[----:B------:R-:W-:Y:S06]  /*1220*/  BRA `(.L_x_162) ;  /* 0x0000000000047947 */ /* 0x000fec0003800000 */
.L_x_160:
[----:B------:R-:W-:-:S07]  /*1230*/  IMAD R0, R6, 0x800000, R0 ;  /* 0x0080000006007824 */ /* 0x000fce00078e0200 */
.L_x_162:
[----:B------:R-:W-:Y:S05]  /*1240*/  BSYNC.RECONVERGENT B3 ;  /* 0x0000000000037941 */ /* 0x000fea0003800200 */
.L_x_159:
[----:B------:R-:W-:Y:S05]  /*1250*/  BRA `(.L_x_163) ;  /* 0x0000000000207947 */ /* 0x000fea0003800000 */
.L_x_158:
[----:B------:R-:W-:-:S04]  /*1260*/  LOP3.LUT R0, R8, 0x80000000, R3, 0x48, !PT ;  /* 0x8000000008007812 */ /* 0x000fc800078e4803 */
[----:B------:R-:W-:Y:S01]  /*1270*/  LOP3.LUT R0, R0, 0x7f800000, RZ, 0xfc, !PT ;  /* 0x7f80000000007812 */ /* 0x000fe200078efcff */
[----:B------:R-:W-:Y:S06]  /*1280*/  BRA `(.L_x_163) ;  /* 0x0000000000147947 */ /* 0x000fec0003800000 */
.L_x_157:
[----:B------:R-:W-:Y:S01]  /*1290*/  LOP3.LUT R0, R8, 0x80000000, R3, 0x48, !PT ;  /* 0x8000000008007812 */ /* 0x000fe200078e4803 */
[----:B------:R-:W-:Y:S06]  /*12a0*/  BRA `(.L_x_163) ;  /* 0x00000000000c7947 */ /* 0x000fec0003800000 */
.L_x_156:
[----:B------:R-:W0:Y:S01]  /*12b0*/  MUFU.RSQ R0, -QNAN ;  /* 0xffc0000000007908 */ /* 0x000e220000001400 */
[----:B------:R-:W-:Y:S05]  /*12c0*/  BRA `(.L_x_163) ;  /* 0x0000000000047947 */ /* 0x000fea0003800000 */
.L_x_155:
[----:B------:R-:W-:-:S07]  /*12d0*/  FADD.FTZ R0, R3, R0 ;  /* 0x0000000003007221 */ /* 0x000fce0000010000 */
.L_x_163:
[----:B------:R-:W-:Y:S05]  /*12e0*/  BSYNC.RECONVERGENT B2 ;  /* 0x0000000000027941 */ /* 0x000fea0003800200 */
.L_x_153:
[----:B------:R-:W-:Y:S02]  /*12f0*/  HFMA2 R3, -RZ, RZ, 0, 0 ;  /* 0x00000000ff037431 */ /* 0x000fe400000001ff */
[----:B0-----:R-:W-:Y:S02]  /*1300*/  IMAD.MOV.U32 R13, RZ, RZ, R0 ;  /* 0x000000ffff0d7224 */ /* 0x001fe400078e0000 */
[----:B------:R-:W-:Y:S05]  /*1310*/  RET.REL.NODEC R2 `(_Z9gpuJacobiPfS_cccci) ;  /* 0xffffffec02387950 */ /* 0x000fea0003c3ffff */
.L_x_164:
        /* <DEDUP_REMOVED lines=14> */
.L_x_169:


//--------------------- .nv.shared.reserved.0     --------------------------
	.section	.nv.shared.reserved.0,"aw",@nobits
	.weak		__nv_reservedSMEM_offset_0_alias
	.size		__nv_reservedSMEM_offset_0_alias, 0, 64
	.other		__nv_reservedSMEM_offset_0_alias,@"STO_CUDA_RESERVED_SHARED STV_DEFAULT"
__nv_reservedSMEM_offset_0_alias:
	.zero		0
	.zero		64


//--------------------- .nv.constant0._Z12gpuPSORBlackPfS_ccccif --------------------------
	.section	.nv.constant0._Z12gpuPSORBlackPfS_ccccif,"a",@progbits
	.sectionflags	@""
	.align	4
.nv.constant0._Z12gpuPSORBlackPfS_ccccif:
	.zero		924


//--------------------- .nv.constant0._Z10gpuPSORRedPfS_ccccif --------------------------
	.section	.nv.constant0._Z10gpuPSORRedPfS_ccccif,"a",@progbits
	.sectionflags	@""
	.align	4
.nv.constant0._Z10gpuPSORRedPfS_ccccif:
	.zero		924


//--------------------- .nv.constant0._Z11gpuPGSBlackPfS_cccci --------------------------
	.section	.nv.constant0._Z11gpuPGSBlackPfS_cccci,"a",@progbits
	.sectionflags	@""
	.align	4
.nv.constant0._Z11gpuPGSBlackPfS_cccci:
	.zero		920


//--------------------- .nv.constant0._Z9gpuPGSRedPfS_cccci --------------------------
	.section	.nv.constant0._Z9gpuPGSRedPfS_cccci,"a",@progbits
	.sectionflags	@""
	.align	4
.nv.constant0._Z9gpuPGSRedPfS_cccci:
	.zero		920


//--------------------- .nv.constant0._Z9gpuJacobiPfS_cccci --------------------------
	.section	.nv.constant0._Z9gpuJacobiPfS_cccci,"a",@progbits
	.sectionflags	@""
	.align	4
.nv.constant0._Z9gpuJacobiPfS_cccci:
	.zero		920


//--------------------- SYMBOLS --------------------------

	.type		.nv.reservedSmem.offset0,@object
	.size		.nv.reservedSmem.offset0,0x4
